//
// Generated by NVIDIA NVVM Compiler
//
// Compiler Build ID: CL-36424714
// Cuda compilation tools, release 13.0, V13.0.88
// Based on NVVM 20.0.0
//

.version 9.0
.target sm_100
.address_size 64

	// .globl	_Z20generateRandomPrimesPjj
.global .align 4 .b8 precalc_xorwow_matrix[102400];
.global .align 4 .b8 precalc_xorwow_offset_matrix[102400];
.global .align 4 .b8 mrg32k3aM1[2304];
.global .align 4 .b8 mrg32k3aM2[2304];
.global .align 4 .b8 mrg32k3aM1SubSeq[2016];
.global .align 4 .b8 mrg32k3aM2SubSeq[2016];
.global .align 4 .b8 mrg32k3aM1Seq[2304];
.global .align 4 .b8 mrg32k3aM2Seq[2304];
.const .align 8 .b8 __cr_lgamma_table[72];

.visible .entry _Z20generateRandomPrimesPjj(
	.param .u64 .ptr .align 1 _Z20generateRandomPrimesPjj_param_0,
	.param .u32 _Z20generateRandomPrimesPjj_param_1
)
{
	.local .align 8 .b8 	__local_depot0[48];
	.reg .b64 	%SP;
	.reg .b64 	%SPL;
	.reg .pred 	%p<64>;
	.reg .b32 	%r<1206>;
	.reg .b64 	%rd<28>;

	mov.u64 	%SPL, __local_depot0;
	ld.param.u64 	%rd10, [_Z20generateRandomPrimesPjj_param_0];
	ld.param.u32 	%r541, [_Z20generateRandomPrimesPjj_param_1];
	mov.u32 	%r542, %ctaid.x;
	mov.u32 	%r543, %ntid.x;
	mov.u32 	%r544, %tid.x;
	mad.lo.s32 	%r1, %r542, %r543, %r544;
	setp.ge.u32 	%p1, %r1, %r541;
	@%p1 bra 	$L__BB0_117;
	add.u64 	%rd1, %SPL, 0;
	// begin inline asm
	mov.u64 	%rd11, %clock64;
	// end inline asm
	cvt.u64.u32 	%rd2, %r1;
	cvt.u32.u64 	%r545, %rd11;
	xor.b32  	%r546, %r545, -1429050551;
	mul.lo.s32 	%r547, %r546, 1099087573;
	{ .reg .b32 tmp; mov.b64 {tmp, %r548}, %rd11; }
	xor.b32  	%r549, %r548, -136515619;
	mul.lo.s32 	%r550, %r549, -1703105765;
	add.s32 	%r551, %r547, %r550;
	add.s32 	%r2, %r551, 6615241;
	add.s32 	%r942, %r547, 123456789;
	st.local.v2.u32 	[%rd1], {%r2, %r942};
	xor.b32  	%r552, %r547, 362436069;
	add.s32 	%r553, %r550, 521288629;
	st.local.v2.u32 	[%rd1+8], {%r552, %r553};
	xor.b32  	%r554, %r550, 88675123;
	add.s32 	%r938, %r547, 5783321;
	st.local.v2.u32 	[%rd1+16], {%r554, %r938};
	setp.eq.s32 	%p2, %r1, 0;
	@%p2 bra 	$L__BB0_116;
	mov.b32 	%r925, 0;
	mov.u64 	%rd27, %rd2;
$L__BB0_3:
	mov.u64 	%rd3, %rd27;
	and.b64  	%rd4, %rd3, 3;
	setp.eq.s64 	%p3, %rd4, 0;
	@%p3 bra 	$L__BB0_115;
	mul.wide.u32 	%rd13, %r925, 3200;
	mov.u64 	%rd14, precalc_xorwow_matrix;
	add.s64 	%rd5, %rd14, %rd13;
	mov.b32 	%r938, 0;
	mov.u32 	%r939, %r938;
	mov.u32 	%r940, %r938;
	mov.u32 	%r941, %r938;
	mov.u32 	%r942, %r938;
	mov.u32 	%r931, %r938;
$L__BB0_5:
	mul.wide.u32 	%rd15, %r931, 4;
	add.s64 	%rd16, %rd1, %rd15;
	ld.local.u32 	%r14, [%rd16+4];
	shl.b32 	%r15, %r931, 5;
	mov.b32 	%r937, 0;
$L__BB0_6:
	.pragma "nounroll";
	shr.u32 	%r558, %r14, %r937;
	and.b32  	%r559, %r558, 1;
	setp.eq.b32 	%p4, %r559, 1;
	not.pred 	%p5, %p4;
	add.s32 	%r560, %r15, %r937;
	mul.lo.s32 	%r561, %r560, 5;
	mul.wide.u32 	%rd17, %r561, 4;
	add.s64 	%rd6, %rd5, %rd17;
	@%p5 bra 	$L__BB0_8;
	ld.global.u32 	%r562, [%rd6];
	xor.b32  	%r942, %r942, %r562;
	ld.global.u32 	%r563, [%rd6+4];
	xor.b32  	%r941, %r941, %r563;
	ld.global.u32 	%r564, [%rd6+8];
	xor.b32  	%r940, %r940, %r564;
	ld.global.u32 	%r565, [%rd6+12];
	xor.b32  	%r939, %r939, %r565;
	ld.global.u32 	%r566, [%rd6+16];
	xor.b32  	%r938, %r938, %r566;
$L__BB0_8:
	and.b32  	%r568, %r558, 2;
	setp.eq.s32 	%p6, %r568, 0;
	@%p6 bra 	$L__BB0_10;
	ld.global.u32 	%r569, [%rd6+20];
	xor.b32  	%r942, %r942, %r569;
	ld.global.u32 	%r570, [%rd6+24];
	xor.b32  	%r941, %r941, %r570;
	ld.global.u32 	%r571, [%rd6+28];
	xor.b32  	%r940, %r940, %r571;
	ld.global.u32 	%r572, [%rd6+32];
	xor.b32  	%r939, %r939, %r572;
	ld.global.u32 	%r573, [%rd6+36];
	xor.b32  	%r938, %r938, %r573;
$L__BB0_10:
	and.b32  	%r575, %r558, 4;
	setp.eq.s32 	%p7, %r575, 0;
	@%p7 bra 	$L__BB0_12;
	ld.global.u32 	%r576, [%rd6+40];
	xor.b32  	%r942, %r942, %r576;
	ld.global.u32 	%r577, [%rd6+44];
	xor.b32  	%r941, %r941, %r577;
	ld.global.u32 	%r578, [%rd6+48];
	xor.b32  	%r940, %r940, %r578;
	ld.global.u32 	%r579, [%rd6+52];
	xor.b32  	%r939, %r939, %r579;
	ld.global.u32 	%r580, [%rd6+56];
	xor.b32  	%r938, %r938, %r580;
$L__BB0_12:
	and.b32  	%r582, %r558, 8;
	setp.eq.s32 	%p8, %r582, 0;
	@%p8 bra 	$L__BB0_14;
	ld.global.u32 	%r583, [%rd6+60];
	xor.b32  	%r942, %r942, %r583;
	ld.global.u32 	%r584, [%rd6+64];
	xor.b32  	%r941, %r941, %r584;
	ld.global.u32 	%r585, [%rd6+68];
	xor.b32  	%r940, %r940, %r585;
	ld.global.u32 	%r586, [%rd6+72];
	xor.b32  	%r939, %r939, %r586;
	ld.global.u32 	%r587, [%rd6+76];
	xor.b32  	%r938, %r938, %r587;
$L__BB0_14:
	and.b32  	%r589, %r558, 16;
	setp.eq.s32 	%p9, %r589, 0;
	@%p9 bra 	$L__BB0_16;
	ld.global.u32 	%r590, [%rd6+80];
	xor.b32  	%r942, %r942, %r590;
	ld.global.u32 	%r591, [%rd6+84];
	xor.b32  	%r941, %r941, %r591;
	ld.global.u32 	%r592, [%rd6+88];
	xor.b32  	%r940, %r940, %r592;
	ld.global.u32 	%r593, [%rd6+92];
	xor.b32  	%r939, %r939, %r593;
	ld.global.u32 	%r594, [%rd6+96];
	xor.b32  	%r938, %r938, %r594;
$L__BB0_16:
	and.b32  	%r596, %r558, 32;
	setp.eq.s32 	%p10, %r596, 0;
	@%p10 bra 	$L__BB0_18;
	ld.global.u32 	%r597, [%rd6+100];
	xor.b32  	%r942, %r942, %r597;
	ld.global.u32 	%r598, [%rd6+104];
	xor.b32  	%r941, %r941, %r598;
	ld.global.u32 	%r599, [%rd6+108];
	xor.b32  	%r940, %r940, %r599;
	ld.global.u32 	%r600, [%rd6+112];
	xor.b32  	%r939, %r939, %r600;
	ld.global.u32 	%r601, [%rd6+116];
	xor.b32  	%r938, %r938, %r601;
$L__BB0_18:
	and.b32  	%r603, %r558, 64;
	setp.eq.s32 	%p11, %r603, 0;
	@%p11 bra 	$L__BB0_20;
	ld.global.u32 	%r604, [%rd6+120];
	xor.b32  	%r942, %r942, %r604;
	ld.global.u32 	%r605, [%rd6+124];
	xor.b32  	%r941, %r941, %r605;
	ld.global.u32 	%r606, [%rd6+128];
	xor.b32  	%r940, %r940, %r606;
	ld.global.u32 	%r607, [%rd6+132];
	xor.b32  	%r939, %r939, %r607;
	ld.global.u32 	%r608, [%rd6+136];
	xor.b32  	%r938, %r938, %r608;
$L__BB0_20:
	and.b32  	%r610, %r558, 128;
	setp.eq.s32 	%p12, %r610, 0;
	@%p12 bra 	$L__BB0_22;
	ld.global.u32 	%r611, [%rd6+140];
	xor.b32  	%r942, %r942, %r611;
	ld.global.u32 	%r612, [%rd6+144];
	xor.b32  	%r941, %r941, %r612;
	ld.global.u32 	%r613, [%rd6+148];
	xor.b32  	%r940, %r940, %r613;
	ld.global.u32 	%r614, [%rd6+152];
	xor.b32  	%r939, %r939, %r614;
	ld.global.u32 	%r615, [%rd6+156];
	xor.b32  	%r938, %r938, %r615;
$L__BB0_22:
	and.b32  	%r617, %r558, 256;
	setp.eq.s32 	%p13, %r617, 0;
	@%p13 bra 	$L__BB0_24;
	ld.global.u32 	%r618, [%rd6+160];
	xor.b32  	%r942, %r942, %r618;
	ld.global.u32 	%r619, [%rd6+164];
	xor.b32  	%r941, %r941, %r619;
	ld.global.u32 	%r620, [%rd6+168];
	xor.b32  	%r940, %r940, %r620;
	ld.global.u32 	%r621, [%rd6+172];
	xor.b32  	%r939, %r939, %r621;
	ld.global.u32 	%r622, [%rd6+176];
	xor.b32  	%r938, %r938, %r622;
$L__BB0_24:
	and.b32  	%r624, %r558, 512;
	setp.eq.s32 	%p14, %r624, 0;
	@%p14 bra 	$L__BB0_26;
	ld.global.u32 	%r625, [%rd6+180];
	xor.b32  	%r942, %r942, %r625;
	ld.global.u32 	%r626, [%rd6+184];
	xor.b32  	%r941, %r941, %r626;
	ld.global.u32 	%r627, [%rd6+188];
	xor.b32  	%r940, %r940, %r627;
	ld.global.u32 	%r628, [%rd6+192];
	xor.b32  	%r939, %r939, %r628;
	ld.global.u32 	%r629, [%rd6+196];
	xor.b32  	%r938, %r938, %r629;
$L__BB0_26:
	and.b32  	%r631, %r558, 1024;
	setp.eq.s32 	%p15, %r631, 0;
	@%p15 bra 	$L__BB0_28;
	ld.global.u32 	%r632, [%rd6+200];
	xor.b32  	%r942, %r942, %r632;
	ld.global.u32 	%r633, [%rd6+204];
	xor.b32  	%r941, %r941, %r633;
	ld.global.u32 	%r634, [%rd6+208];
	xor.b32  	%r940, %r940, %r634;
	ld.global.u32 	%r635, [%rd6+212];
	xor.b32  	%r939, %r939, %r635;
	ld.global.u32 	%r636, [%rd6+216];
	xor.b32  	%r938, %r938, %r636;
$L__BB0_28:
	and.b32  	%r638, %r558, 2048;
	setp.eq.s32 	%p16, %r638, 0;
	@%p16 bra 	$L__BB0_30;
	ld.global.u32 	%r639, [%rd6+220];
	xor.b32  	%r942, %r942, %r639;
	ld.global.u32 	%r640, [%rd6+224];
	xor.b32  	%r941, %r941, %r640;
	ld.global.u32 	%r641, [%rd6+228];
	xor.b32  	%r940, %r940, %r641;
	ld.global.u32 	%r642, [%rd6+232];
	xor.b32  	%r939, %r939, %r642;
	ld.global.u32 	%r643, [%rd6+236];
	xor.b32  	%r938, %r938, %r643;
$L__BB0_30:
	and.b32  	%r645, %r558, 4096;
	setp.eq.s32 	%p17, %r645, 0;
	@%p17 bra 	$L__BB0_32;
	ld.global.u32 	%r646, [%rd6+240];
	xor.b32  	%r942, %r942, %r646;
	ld.global.u32 	%r647, [%rd6+244];
	xor.b32  	%r941, %r941, %r647;
	ld.global.u32 	%r648, [%rd6+248];
	xor.b32  	%r940, %r940, %r648;
	ld.global.u32 	%r649, [%rd6+252];
	xor.b32  	%r939, %r939, %r649;
	ld.global.u32 	%r650, [%rd6+256];
	xor.b32  	%r938, %r938, %r650;
$L__BB0_32:
	and.b32  	%r652, %r558, 8192;
	setp.eq.s32 	%p18, %r652, 0;
	@%p18 bra 	$L__BB0_34;
	ld.global.u32 	%r653, [%rd6+260];
	xor.b32  	%r942, %r942, %r653;
	ld.global.u32 	%r654, [%rd6+264];
	xor.b32  	%r941, %r941, %r654;
	ld.global.u32 	%r655, [%rd6+268];
	xor.b32  	%r940, %r940, %r655;
	ld.global.u32 	%r656, [%rd6+272];
	xor.b32  	%r939, %r939, %r656;
	ld.global.u32 	%r657, [%rd6+276];
	xor.b32  	%r938, %r938, %r657;
$L__BB0_34:
	and.b32  	%r659, %r558, 16384;
	setp.eq.s32 	%p19, %r659, 0;
	@%p19 bra 	$L__BB0_36;
	ld.global.u32 	%r660, [%rd6+280];
	xor.b32  	%r942, %r942, %r660;
	ld.global.u32 	%r661, [%rd6+284];
	xor.b32  	%r941, %r941, %r661;
	ld.global.u32 	%r662, [%rd6+288];
	xor.b32  	%r940, %r940, %r662;
	ld.global.u32 	%r663, [%rd6+292];
	xor.b32  	%r939, %r939, %r663;
	ld.global.u32 	%r664, [%rd6+296];
	xor.b32  	%r938, %r938, %r664;
$L__BB0_36:
	and.b32  	%r666, %r558, 32768;
	setp.eq.s32 	%p20, %r666, 0;
	@%p20 bra 	$L__BB0_38;
	ld.global.u32 	%r667, [%rd6+300];
	xor.b32  	%r942, %r942, %r667;
	ld.global.u32 	%r668, [%rd6+304];
	xor.b32  	%r941, %r941, %r668;
	ld.global.u32 	%r669, [%rd6+308];
	xor.b32  	%r940, %r940, %r669;
	ld.global.u32 	%r670, [%rd6+312];
	xor.b32  	%r939, %r939, %r670;
	ld.global.u32 	%r671, [%rd6+316];
	xor.b32  	%r938, %r938, %r671;
$L__BB0_38:
	add.s32 	%r937, %r937, 16;
	setp.ne.s32 	%p21, %r937, 32;
	@%p21 bra 	$L__BB0_6;
	mad.lo.s32 	%r672, %r931, -31, %r15;
	add.s32 	%r931, %r672, 1;
	setp.ne.s32 	%p22, %r931, 5;
	@%p22 bra 	$L__BB0_5;
	st.local.u32 	[%rd1+4], %r942;
	st.local.v2.u32 	[%rd1+8], {%r941, %r940};
	st.local.v2.u32 	[%rd1+16], {%r939, %r938};
	setp.eq.s64 	%p23, %rd4, 1;
	@%p23 bra 	$L__BB0_115;
	mov.b32 	%r938, 0;
	mov.u32 	%r1031, %r938;
	mov.u32 	%r1032, %r938;
	mov.u32 	%r1033, %r938;
	mov.u32 	%r942, %r938;
	mov.u32 	%r1023, %r938;
$L__BB0_42:
	mul.wide.u32 	%rd18, %r1023, 4;
	add.s64 	%rd19, %rd1, %rd18;
	ld.local.u32 	%r190, [%rd19+4];
	shl.b32 	%r191, %r1023, 5;
	mov.b32 	%r1029, 0;
$L__BB0_43:
	.pragma "nounroll";
	shr.u32 	%r675, %r190, %r1029;
	and.b32  	%r676, %r675, 1;
	setp.eq.b32 	%p24, %r676, 1;
	not.pred 	%p25, %p24;
	add.s32 	%r677, %r191, %r1029;
	mul.lo.s32 	%r678, %r677, 5;
	mul.wide.u32 	%rd20, %r678, 4;
	add.s64 	%rd7, %rd5, %rd20;
	@%p25 bra 	$L__BB0_45;
	ld.global.u32 	%r679, [%rd7];
	xor.b32  	%r942, %r942, %r679;
	ld.global.u32 	%r680, [%rd7+4];
	xor.b32  	%r1033, %r1033, %r680;
	ld.global.u32 	%r681, [%rd7+8];
	xor.b32  	%r1032, %r1032, %r681;
	ld.global.u32 	%r682, [%rd7+12];
	xor.b32  	%r1031, %r1031, %r682;
	ld.global.u32 	%r683, [%rd7+16];
	xor.b32  	%r938, %r938, %r683;
$L__BB0_45:
	and.b32  	%r685, %r675, 2;
	setp.eq.s32 	%p26, %r685, 0;
	@%p26 bra 	$L__BB0_47;
	ld.global.u32 	%r686, [%rd7+20];
	xor.b32  	%r942, %r942, %r686;
	ld.global.u32 	%r687, [%rd7+24];
	xor.b32  	%r1033, %r1033, %r687;
	ld.global.u32 	%r688, [%rd7+28];
	xor.b32  	%r1032, %r1032, %r688;
	ld.global.u32 	%r689, [%rd7+32];
	xor.b32  	%r1031, %r1031, %r689;
	ld.global.u32 	%r690, [%rd7+36];
	xor.b32  	%r938, %r938, %r690;
$L__BB0_47:
	and.b32  	%r692, %r675, 4;
	setp.eq.s32 	%p27, %r692, 0;
	@%p27 bra 	$L__BB0_49;
	ld.global.u32 	%r693, [%rd7+40];
	xor.b32  	%r942, %r942, %r693;
	ld.global.u32 	%r694, [%rd7+44];
	xor.b32  	%r1033, %r1033, %r694;
	ld.global.u32 	%r695, [%rd7+48];
	xor.b32  	%r1032, %r1032, %r695;
	ld.global.u32 	%r696, [%rd7+52];
	xor.b32  	%r1031, %r1031, %r696;
	ld.global.u32 	%r697, [%rd7+56];
	xor.b32  	%r938, %r938, %r697;
$L__BB0_49:
	and.b32  	%r699, %r675, 8;
	setp.eq.s32 	%p28, %r699, 0;
	@%p28 bra 	$L__BB0_51;
	ld.global.u32 	%r700, [%rd7+60];
	xor.b32  	%r942, %r942, %r700;
	ld.global.u32 	%r701, [%rd7+64];
	xor.b32  	%r1033, %r1033, %r701;
	ld.global.u32 	%r702, [%rd7+68];
	xor.b32  	%r1032, %r1032, %r702;
	ld.global.u32 	%r703, [%rd7+72];
	xor.b32  	%r1031, %r1031, %r703;
	ld.global.u32 	%r704, [%rd7+76];
	xor.b32  	%r938, %r938, %r704;
$L__BB0_51:
	and.b32  	%r706, %r675, 16;
	setp.eq.s32 	%p29, %r706, 0;
	@%p29 bra 	$L__BB0_53;
	ld.global.u32 	%r707, [%rd7+80];
	xor.b32  	%r942, %r942, %r707;
	ld.global.u32 	%r708, [%rd7+84];
	xor.b32  	%r1033, %r1033, %r708;
	ld.global.u32 	%r709, [%rd7+88];
	xor.b32  	%r1032, %r1032, %r709;
	ld.global.u32 	%r710, [%rd7+92];
	xor.b32  	%r1031, %r1031, %r710;
	ld.global.u32 	%r711, [%rd7+96];
	xor.b32  	%r938, %r938, %r711;
$L__BB0_53:
	and.b32  	%r713, %r675, 32;
	setp.eq.s32 	%p30, %r713, 0;
	@%p30 bra 	$L__BB0_55;
	ld.global.u32 	%r714, [%rd7+100];
	xor.b32  	%r942, %r942, %r714;
	ld.global.u32 	%r715, [%rd7+104];
	xor.b32  	%r1033, %r1033, %r715;
	ld.global.u32 	%r716, [%rd7+108];
	xor.b32  	%r1032, %r1032, %r716;
	ld.global.u32 	%r717, [%rd7+112];
	xor.b32  	%r1031, %r1031, %r717;
	ld.global.u32 	%r718, [%rd7+116];
	xor.b32  	%r938, %r938, %r718;
$L__BB0_55:
	and.b32  	%r720, %r675, 64;
	setp.eq.s32 	%p31, %r720, 0;
	@%p31 bra 	$L__BB0_57;
	ld.global.u32 	%r721, [%rd7+120];
	xor.b32  	%r942, %r942, %r721;
	ld.global.u32 	%r722, [%rd7+124];
	xor.b32  	%r1033, %r1033, %r722;
	ld.global.u32 	%r723, [%rd7+128];
	xor.b32  	%r1032, %r1032, %r723;
	ld.global.u32 	%r724, [%rd7+132];
	xor.b32  	%r1031, %r1031, %r724;
	ld.global.u32 	%r725, [%rd7+136];
	xor.b32  	%r938, %r938, %r725;
$L__BB0_57:
	and.b32  	%r727, %r675, 128;
	setp.eq.s32 	%p32, %r727, 0;
	@%p32 bra 	$L__BB0_59;
	ld.global.u32 	%r728, [%rd7+140];
	xor.b32  	%r942, %r942, %r728;
	ld.global.u32 	%r729, [%rd7+144];
	xor.b32  	%r1033, %r1033, %r729;
	ld.global.u32 	%r730, [%rd7+148];
	xor.b32  	%r1032, %r1032, %r730;
	ld.global.u32 	%r731, [%rd7+152];
	xor.b32  	%r1031, %r1031, %r731;
	ld.global.u32 	%r732, [%rd7+156];
	xor.b32  	%r938, %r938, %r732;
$L__BB0_59:
	and.b32  	%r734, %r675, 256;
	setp.eq.s32 	%p33, %r734, 0;
	@%p33 bra 	$L__BB0_61;
	ld.global.u32 	%r735, [%rd7+160];
	xor.b32  	%r942, %r942, %r735;
	ld.global.u32 	%r736, [%rd7+164];
	xor.b32  	%r1033, %r1033, %r736;
	ld.global.u32 	%r737, [%rd7+168];
	xor.b32  	%r1032, %r1032, %r737;
	ld.global.u32 	%r738, [%rd7+172];
	xor.b32  	%r1031, %r1031, %r738;
	ld.global.u32 	%r739, [%rd7+176];
	xor.b32  	%r938, %r938, %r739;
$L__BB0_61:
	and.b32  	%r741, %r675, 512;
	setp.eq.s32 	%p34, %r741, 0;
	@%p34 bra 	$L__BB0_63;
	ld.global.u32 	%r742, [%rd7+180];
	xor.b32  	%r942, %r942, %r742;
	ld.global.u32 	%r743, [%rd7+184];
	xor.b32  	%r1033, %r1033, %r743;
	ld.global.u32 	%r744, [%rd7+188];
	xor.b32  	%r1032, %r1032, %r744;
	ld.global.u32 	%r745, [%rd7+192];
	xor.b32  	%r1031, %r1031, %r745;
	ld.global.u32 	%r746, [%rd7+196];
	xor.b32  	%r938, %r938, %r746;
$L__BB0_63:
	and.b32  	%r748, %r675, 1024;
	setp.eq.s32 	%p35, %r748, 0;
	@%p35 bra 	$L__BB0_65;
	ld.global.u32 	%r749, [%rd7+200];
	xor.b32  	%r942, %r942, %r749;
	ld.global.u32 	%r750, [%rd7+204];
	xor.b32  	%r1033, %r1033, %r750;
	ld.global.u32 	%r751, [%rd7+208];
	xor.b32  	%r1032, %r1032, %r751;
	ld.global.u32 	%r752, [%rd7+212];
	xor.b32  	%r1031, %r1031, %r752;
	ld.global.u32 	%r753, [%rd7+216];
	xor.b32  	%r938, %r938, %r753;
$L__BB0_65:
	and.b32  	%r755, %r675, 2048;
	setp.eq.s32 	%p36, %r755, 0;
	@%p36 bra 	$L__BB0_67;
	ld.global.u32 	%r756, [%rd7+220];
	xor.b32  	%r942, %r942, %r756;
	ld.global.u32 	%r757, [%rd7+224];
	xor.b32  	%r1033, %r1033, %r757;
	ld.global.u32 	%r758, [%rd7+228];
	xor.b32  	%r1032, %r1032, %r758;
	ld.global.u32 	%r759, [%rd7+232];
	xor.b32  	%r1031, %r1031, %r759;
	ld.global.u32 	%r760, [%rd7+236];
	xor.b32  	%r938, %r938, %r760;
$L__BB0_67:
	and.b32  	%r762, %r675, 4096;
	setp.eq.s32 	%p37, %r762, 0;
	@%p37 bra 	$L__BB0_69;
	ld.global.u32 	%r763, [%rd7+240];
	xor.b32  	%r942, %r942, %r763;
	ld.global.u32 	%r764, [%rd7+244];
	xor.b32  	%r1033, %r1033, %r764;
	ld.global.u32 	%r765, [%rd7+248];
	xor.b32  	%r1032, %r1032, %r765;
	ld.global.u32 	%r766, [%rd7+252];
	xor.b32  	%r1031, %r1031, %r766;
	ld.global.u32 	%r767, [%rd7+256];
	xor.b32  	%r938, %r938, %r767;
$L__BB0_69:
	and.b32  	%r769, %r675, 8192;
	setp.eq.s32 	%p38, %r769, 0;
	@%p38 bra 	$L__BB0_71;
	ld.global.u32 	%r770, [%rd7+260];
	xor.b32  	%r942, %r942, %r770;
	ld.global.u32 	%r771, [%rd7+264];
	xor.b32  	%r1033, %r1033, %r771;
	ld.global.u32 	%r772, [%rd7+268];
	xor.b32  	%r1032, %r1032, %r772;
	ld.global.u32 	%r773, [%rd7+272];
	xor.b32  	%r1031, %r1031, %r773;
	ld.global.u32 	%r774, [%rd7+276];
	xor.b32  	%r938, %r938, %r774;
$L__BB0_71:
	and.b32  	%r776, %r675, 16384;
	setp.eq.s32 	%p39, %r776, 0;
	@%p39 bra 	$L__BB0_73;
	ld.global.u32 	%r777, [%rd7+280];
	xor.b32  	%r942, %r942, %r777;
	ld.global.u32 	%r778, [%rd7+284];
	xor.b32  	%r1033, %r1033, %r778;
	ld.global.u32 	%r779, [%rd7+288];
	xor.b32  	%r1032, %r1032, %r779;
	ld.global.u32 	%r780, [%rd7+292];
	xor.b32  	%r1031, %r1031, %r780;
	ld.global.u32 	%r781, [%rd7+296];
	xor.b32  	%r938, %r938, %r781;
$L__BB0_73:
	and.b32  	%r783, %r675, 32768;
	setp.eq.s32 	%p40, %r783, 0;
	@%p40 bra 	$L__BB0_75;
	ld.global.u32 	%r784, [%rd7+300];
	xor.b32  	%r942, %r942, %r784;
	ld.global.u32 	%r785, [%rd7+304];
	xor.b32  	%r1033, %r1033, %r785;
	ld.global.u32 	%r786, [%rd7+308];
	xor.b32  	%r1032, %r1032, %r786;
	ld.global.u32 	%r787, [%rd7+312];
	xor.b32  	%r1031, %r1031, %r787;
	ld.global.u32 	%r788, [%rd7+316];
	xor.b32  	%r938, %r938, %r788;
$L__BB0_75:
	add.s32 	%r1029, %r1029, 16;
	setp.ne.s32 	%p41, %r1029, 32;
	@%p41 bra 	$L__BB0_43;
	mad.lo.s32 	%r789, %r1023, -31, %r191;
	add.s32 	%r1023, %r789, 1;
	setp.ne.s32 	%p42, %r1023, 5;
	@%p42 bra 	$L__BB0_42;
	st.local.u32 	[%rd1+4], %r942;
	st.local.v2.u32 	[%rd1+8], {%r1033, %r1032};
	st.local.v2.u32 	[%rd1+16], {%r1031, %r938};
	setp.ne.s64 	%p43, %rd4, 3;
	@%p43 bra 	$L__BB0_115;
	mov.b32 	%r938, 0;
	mov.u32 	%r1123, %r938;
	mov.u32 	%r1124, %r938;
	mov.u32 	%r1125, %r938;
	mov.u32 	%r942, %r938;
	mov.u32 	%r1115, %r938;
$L__BB0_79:
	mul.wide.u32 	%rd21, %r1115, 4;
	add.s64 	%rd22, %rd1, %rd21;
	ld.local.u32 	%r366, [%rd22+4];
	shl.b32 	%r367, %r1115, 5;
	mov.b32 	%r1121, 0;
$L__BB0_80:
	.pragma "nounroll";
	shr.u32 	%r792, %r366, %r1121;
	and.b32  	%r793, %r792, 1;
	setp.eq.b32 	%p44, %r793, 1;
	not.pred 	%p45, %p44;
	add.s32 	%r794, %r367, %r1121;
	mul.lo.s32 	%r795, %r794, 5;
	mul.wide.u32 	%rd23, %r795, 4;
	add.s64 	%rd8, %rd5, %rd23;
	@%p45 bra 	$L__BB0_82;
	ld.global.u32 	%r796, [%rd8];
	xor.b32  	%r942, %r942, %r796;
	ld.global.u32 	%r797, [%rd8+4];
	xor.b32  	%r1125, %r1125, %r797;
	ld.global.u32 	%r798, [%rd8+8];
	xor.b32  	%r1124, %r1124, %r798;
	ld.global.u32 	%r799, [%rd8+12];
	xor.b32  	%r1123, %r1123, %r799;
	ld.global.u32 	%r800, [%rd8+16];
	xor.b32  	%r938, %r938, %r800;
$L__BB0_82:
	and.b32  	%r802, %r792, 2;
	setp.eq.s32 	%p46, %r802, 0;
	@%p46 bra 	$L__BB0_84;
	ld.global.u32 	%r803, [%rd8+20];
	xor.b32  	%r942, %r942, %r803;
	ld.global.u32 	%r804, [%rd8+24];
	xor.b32  	%r1125, %r1125, %r804;
	ld.global.u32 	%r805, [%rd8+28];
	xor.b32  	%r1124, %r1124, %r805;
	ld.global.u32 	%r806, [%rd8+32];
	xor.b32  	%r1123, %r1123, %r806;
	ld.global.u32 	%r807, [%rd8+36];
	xor.b32  	%r938, %r938, %r807;
$L__BB0_84:
	and.b32  	%r809, %r792, 4;
	setp.eq.s32 	%p47, %r809, 0;
	@%p47 bra 	$L__BB0_86;
	ld.global.u32 	%r810, [%rd8+40];
	xor.b32  	%r942, %r942, %r810;
	ld.global.u32 	%r811, [%rd8+44];
	xor.b32  	%r1125, %r1125, %r811;
	ld.global.u32 	%r812, [%rd8+48];
	xor.b32  	%r1124, %r1124, %r812;
	ld.global.u32 	%r813, [%rd8+52];
	xor.b32  	%r1123, %r1123, %r813;
	ld.global.u32 	%r814, [%rd8+56];
	xor.b32  	%r938, %r938, %r814;
$L__BB0_86:
	and.b32  	%r816, %r792, 8;
	setp.eq.s32 	%p48, %r816, 0;
	@%p48 bra 	$L__BB0_88;
	ld.global.u32 	%r817, [%rd8+60];
	xor.b32  	%r942, %r942, %r817;
	ld.global.u32 	%r818, [%rd8+64];
	xor.b32  	%r1125, %r1125, %r818;
	ld.global.u32 	%r819, [%rd8+68];
	xor.b32  	%r1124, %r1124, %r819;
	ld.global.u32 	%r820, [%rd8+72];
	xor.b32  	%r1123, %r1123, %r820;
	ld.global.u32 	%r821, [%rd8+76];
	xor.b32  	%r938, %r938, %r821;
$L__BB0_88:
	and.b32  	%r823, %r792, 16;
	setp.eq.s32 	%p49, %r823, 0;
	@%p49 bra 	$L__BB0_90;
	ld.global.u32 	%r824, [%rd8+80];
	xor.b32  	%r942, %r942, %r824;
	ld.global.u32 	%r825, [%rd8+84];
	xor.b32  	%r1125, %r1125, %r825;
	ld.global.u32 	%r826, [%rd8+88];
	xor.b32  	%r1124, %r1124, %r826;
	ld.global.u32 	%r827, [%rd8+92];
	xor.b32  	%r1123, %r1123, %r827;
	ld.global.u32 	%r828, [%rd8+96];
	xor.b32  	%r938, %r938, %r828;
$L__BB0_90:
	and.b32  	%r830, %r792, 32;
	setp.eq.s32 	%p50, %r830, 0;
	@%p50 bra 	$L__BB0_92;
	ld.global.u32 	%r831, [%rd8+100];
	xor.b32  	%r942, %r942, %r831;
	ld.global.u32 	%r832, [%rd8+104];
	xor.b32  	%r1125, %r1125, %r832;
	ld.global.u32 	%r833, [%rd8+108];
	xor.b32  	%r1124, %r1124, %r833;
	ld.global.u32 	%r834, [%rd8+112];
	xor.b32  	%r1123, %r1123, %r834;
	ld.global.u32 	%r835, [%rd8+116];
	xor.b32  	%r938, %r938, %r835;
$L__BB0_92:
	and.b32  	%r837, %r792, 64;
	setp.eq.s32 	%p51, %r837, 0;
	@%p51 bra 	$L__BB0_94;
	ld.global.u32 	%r838, [%rd8+120];
	xor.b32  	%r942, %r942, %r838;
	ld.global.u32 	%r839, [%rd8+124];
	xor.b32  	%r1125, %r1125, %r839;
	ld.global.u32 	%r840, [%rd8+128];
	xor.b32  	%r1124, %r1124, %r840;
	ld.global.u32 	%r841, [%rd8+132];
	xor.b32  	%r1123, %r1123, %r841;
	ld.global.u32 	%r842, [%rd8+136];
	xor.b32  	%r938, %r938, %r842;
$L__BB0_94:
	and.b32  	%r844, %r792, 128;
	setp.eq.s32 	%p52, %r844, 0;
	@%p52 bra 	$L__BB0_96;
	ld.global.u32 	%r845, [%rd8+140];
	xor.b32  	%r942, %r942, %r845;
	ld.global.u32 	%r846, [%rd8+144];
	xor.b32  	%r1125, %r1125, %r846;
	ld.global.u32 	%r847, [%rd8+148];
	xor.b32  	%r1124, %r1124, %r847;
	ld.global.u32 	%r848, [%rd8+152];
	xor.b32  	%r1123, %r1123, %r848;
	ld.global.u32 	%r849, [%rd8+156];
	xor.b32  	%r938, %r938, %r849;
$L__BB0_96:
	and.b32  	%r851, %r792, 256;
	setp.eq.s32 	%p53, %r851, 0;
	@%p53 bra 	$L__BB0_98;
	ld.global.u32 	%r852, [%rd8+160];
	xor.b32  	%r942, %r942, %r852;
	ld.global.u32 	%r853, [%rd8+164];
	xor.b32  	%r1125, %r1125, %r853;
	ld.global.u32 	%r854, [%rd8+168];
	xor.b32  	%r1124, %r1124, %r854;
	ld.global.u32 	%r855, [%rd8+172];
	xor.b32  	%r1123, %r1123, %r855;
	ld.global.u32 	%r856, [%rd8+176];
	xor.b32  	%r938, %r938, %r856;
$L__BB0_98:
	and.b32  	%r858, %r792, 512;
	setp.eq.s32 	%p54, %r858, 0;
	@%p54 bra 	$L__BB0_100;
	ld.global.u32 	%r859, [%rd8+180];
	xor.b32  	%r942, %r942, %r859;
	ld.global.u32 	%r860, [%rd8+184];
	xor.b32  	%r1125, %r1125, %r860;
	ld.global.u32 	%r861, [%rd8+188];
	xor.b32  	%r1124, %r1124, %r861;
	ld.global.u32 	%r862, [%rd8+192];
	xor.b32  	%r1123, %r1123, %r862;
	ld.global.u32 	%r863, [%rd8+196];
	xor.b32  	%r938, %r938, %r863;
$L__BB0_100:
	and.b32  	%r865, %r792, 1024;
	setp.eq.s32 	%p55, %r865, 0;
	@%p55 bra 	$L__BB0_102;
	ld.global.u32 	%r866, [%rd8+200];
	xor.b32  	%r942, %r942, %r866;
	ld.global.u32 	%r867, [%rd8+204];
	xor.b32  	%r1125, %r1125, %r867;
	ld.global.u32 	%r868, [%rd8+208];
	xor.b32  	%r1124, %r1124, %r868;
	ld.global.u32 	%r869, [%rd8+212];
	xor.b32  	%r1123, %r1123, %r869;
	ld.global.u32 	%r870, [%rd8+216];
	xor.b32  	%r938, %r938, %r870;
$L__BB0_102:
	and.b32  	%r872, %r792, 2048;
	setp.eq.s32 	%p56, %r872, 0;
	@%p56 bra 	$L__BB0_104;
	ld.global.u32 	%r873, [%rd8+220];
	xor.b32  	%r942, %r942, %r873;
	ld.global.u32 	%r874, [%rd8+224];
	xor.b32  	%r1125, %r1125, %r874;
	ld.global.u32 	%r875, [%rd8+228];
	xor.b32  	%r1124, %r1124, %r875;
	ld.global.u32 	%r876, [%rd8+232];
	xor.b32  	%r1123, %r1123, %r876;
	ld.global.u32 	%r877, [%rd8+236];
	xor.b32  	%r938, %r938, %r877;
$L__BB0_104:
	and.b32  	%r879, %r792, 4096;
	setp.eq.s32 	%p57, %r879, 0;
	@%p57 bra 	$L__BB0_106;
	ld.global.u32 	%r880, [%rd8+240];
	xor.b32  	%r942, %r942, %r880;
	ld.global.u32 	%r881, [%rd8+244];
	xor.b32  	%r1125, %r1125, %r881;
	ld.global.u32 	%r882, [%rd8+248];
	xor.b32  	%r1124, %r1124, %r882;
	ld.global.u32 	%r883, [%rd8+252];
	xor.b32  	%r1123, %r1123, %r883;
	ld.global.u32 	%r884, [%rd8+256];
	xor.b32  	%r938, %r938, %r884;
$L__BB0_106:
	and.b32  	%r886, %r792, 8192;
	setp.eq.s32 	%p58, %r886, 0;
	@%p58 bra 	$L__BB0_108;
	ld.global.u32 	%r887, [%rd8+260];
	xor.b32  	%r942, %r942, %r887;
	ld.global.u32 	%r888, [%rd8+264];
	xor.b32  	%r1125, %r1125, %r888;
	ld.global.u32 	%r889, [%rd8+268];
	xor.b32  	%r1124, %r1124, %r889;
	ld.global.u32 	%r890, [%rd8+272];
	xor.b32  	%r1123, %r1123, %r890;
	ld.global.u32 	%r891, [%rd8+276];
	xor.b32  	%r938, %r938, %r891;
$L__BB0_108:
	and.b32  	%r893, %r792, 16384;
	setp.eq.s32 	%p59, %r893, 0;
	@%p59 bra 	$L__BB0_110;
	ld.global.u32 	%r894, [%rd8+280];
	xor.b32  	%r942, %r942, %r894;
	ld.global.u32 	%r895, [%rd8+284];
	xor.b32  	%r1125, %r1125, %r895;
	ld.global.u32 	%r896, [%rd8+288];
	xor.b32  	%r1124, %r1124, %r896;
	ld.global.u32 	%r897, [%rd8+292];
	xor.b32  	%r1123, %r1123, %r897;
	ld.global.u32 	%r898, [%rd8+296];
	xor.b32  	%r938, %r938, %r898;
$L__BB0_110:
	and.b32  	%r900, %r792, 32768;
	setp.eq.s32 	%p60, %r900, 0;
	@%p60 bra 	$L__BB0_112;
	ld.global.u32 	%r901, [%rd8+300];
	xor.b32  	%r942, %r942, %r901;
	ld.global.u32 	%r902, [%rd8+304];
	xor.b32  	%r1125, %r1125, %r902;
	ld.global.u32 	%r903, [%rd8+308];
	xor.b32  	%r1124, %r1124, %r903;
	ld.global.u32 	%r904, [%rd8+312];
	xor.b32  	%r1123, %r1123, %r904;
	ld.global.u32 	%r905, [%rd8+316];
	xor.b32  	%r938, %r938, %r905;
$L__BB0_112:
	add.s32 	%r1121, %r1121, 16;
	setp.ne.s32 	%p61, %r1121, 32;
	@%p61 bra 	$L__BB0_80;
	mad.lo.s32 	%r906, %r1115, -31, %r367;
	add.s32 	%r1115, %r906, 1;
	setp.ne.s32 	%p62, %r1115, 5;
	@%p62 bra 	$L__BB0_79;
	st.local.u32 	[%rd1+4], %r942;
	st.local.v2.u32 	[%rd1+8], {%r1125, %r1124};
	st.local.v2.u32 	[%rd1+16], {%r1123, %r938};
$L__BB0_115:
	shr.u64 	%rd27, %rd3, 2;
	add.s32 	%r925, %r925, 1;
	setp.gt.u64 	%p63, %rd3, 3;
	@%p63 bra 	$L__BB0_3;
$L__BB0_116:
	shr.u32 	%r907, %r942, 2;
	xor.b32  	%r908, %r907, %r942;
	shl.b32 	%r909, %r938, 4;
	shl.b32 	%r910, %r908, 1;
	xor.b32  	%r911, %r910, %r909;
	xor.b32  	%r912, %r911, %r908;
	xor.b32  	%r913, %r912, %r938;
	add.s32 	%r914, %r2, %r913;
	add.s32 	%r915, %r914, 362437;
	mul.hi.u32 	%r916, %r915, 316718691;
	sub.s32 	%r917, %r915, %r916;
	shr.u32 	%r918, %r917, 1;
	add.s32 	%r919, %r918, %r916;
	shr.u32 	%r920, %r919, 29;
	mul.lo.s32 	%r921, %r920, 1000000007;
	sub.s32 	%r922, %r915, %r921;
	cvta.to.global.u64 	%rd24, %rd10;
	shl.b64 	%rd25, %rd2, 2;
	add.s64 	%rd26, %rd24, %rd25;
	st.global.u32 	[%rd26], %r922;
$L__BB0_117:
	ret;

}
	// .globl	_Z13isPrimeKernelPjjPb
.visible .entry _Z13isPrimeKernelPjjPb(
	.param .u64 .ptr .align 1 _Z13isPrimeKernelPjjPb_param_0,
	.param .u32 _Z13isPrimeKernelPjjPb_param_1,
	.param .u64 .ptr .align 1 _Z13isPrimeKernelPjjPb_param_2
)
{
	.reg .pred 	%p<9>;
	.reg .b16 	%rs<9>;
	.reg .b32 	%r<14>;
	.reg .b64 	%rd<15>;

	ld.param.u64 	%rd2, [_Z13isPrimeKernelPjjPb_param_0];
	ld.param.u32 	%r5, [_Z13isPrimeKernelPjjPb_param_1];
	ld.param.u64 	%rd3, [_Z13isPrimeKernelPjjPb_param_2];
	cvta.to.global.u64 	%rd1, %rd3;
	mov.u32 	%r6, %ctaid.x;
	mov.u32 	%r7, %ntid.x;
	mov.u32 	%r8, %tid.x;
	mad.lo.s32 	%r1, %r6, %r7, %r8;
	setp.ge.u32 	%p1, %r1, %r5;
	@%p1 bra 	$L__BB1_12;
	cvta.to.global.u64 	%rd4, %rd2;
	mul.wide.u32 	%rd5, %r1, 4;
	add.s64 	%rd6, %rd4, %rd5;
	ld.global.u32 	%r2, [%rd6];
	setp.gt.u32 	%p2, %r2, 1;
	@%p2 bra 	$L__BB1_3;
	cvt.u64.u32 	%rd13, %r1;
	add.s64 	%rd14, %rd1, %rd13;
	mov.b16 	%rs7, 0;
	st.global.u8 	[%rd14], %rs7;
	bra.uni 	$L__BB1_12;
$L__BB1_3:
	setp.ne.s32 	%p3, %r2, 2;
	@%p3 bra 	$L__BB1_5;
	cvt.u64.u32 	%rd11, %r1;
	add.s64 	%rd12, %rd1, %rd11;
	mov.b16 	%rs6, 1;
	st.global.u8 	[%rd12], %rs6;
	bra.uni 	$L__BB1_12;
$L__BB1_5:
	and.b32  	%r9, %r2, 1;
	setp.eq.b32 	%p4, %r9, 1;
	not.pred 	%p5, %p4;
	@%p5 bra 	$L__BB1_8;
	setp.lt.u32 	%p6, %r2, 9;
	mov.b16 	%rs2, 1;
	mov.u16 	%rs8, %rs2;
	@%p6 bra 	$L__BB1_11;
	mov.b32 	%r13, 3;
	bra.uni 	$L__BB1_10;
$L__BB1_8:
	cvt.u64.u32 	%rd9, %r1;
	add.s64 	%rd10, %rd1, %rd9;
	mov.b16 	%rs5, 0;
	st.global.u8 	[%rd10], %rs5;
	bra.uni 	$L__BB1_12;
$L__BB1_9:
	add.s32 	%r13, %r13, 2;
	mul.lo.s32 	%r12, %r13, %r13;
	setp.gt.u32 	%p8, %r12, %r2;
	mov.u16 	%rs8, %rs2;
	@%p8 bra 	$L__BB1_11;
$L__BB1_10:
	rem.u32 	%r11, %r2, %r13;
	setp.ne.s32 	%p7, %r11, 0;
	mov.b16 	%rs8, 0;
	@%p7 bra 	$L__BB1_9;
$L__BB1_11:
	cvt.u64.u32 	%rd7, %r1;
	add.s64 	%rd8, %rd1, %rd7;
	st.global.u8 	[%rd8], %rs8;
$L__BB1_12:
	ret;

}
	// .globl	_Z12filterPrimesPjPbjS_Pi
.visible .entry _Z12filterPrimesPjPbjS_Pi(
	.param .u64 .ptr .align 1 _Z12filterPrimesPjPbjS_Pi_param_0,
	.param .u64 .ptr .align 1 _Z12filterPrimesPjPbjS_Pi_param_1,
	.param .u32 _Z12filterPrimesPjPbjS_Pi_param_2,
	.param .u64 .ptr .align 1 _Z12filterPrimesPjPbjS_Pi_param_3,
	.param .u64 .ptr .align 1 _Z12filterPrimesPjPbjS_Pi_param_4
)
{
	.reg .pred 	%p<4>;
	.reg .b16 	%rs<2>;
	.reg .b32 	%r<7>;
	.reg .b64 	%rd<7>;

	ld.param.u64 	%rd1, [_Z12filterPrimesPjPbjS_Pi_param_1];
	ld.param.u32 	%r4, [_Z12filterPrimesPjPbjS_Pi_param_2];
	ld.param.u64 	%rd2, [_Z12filterPrimesPjPbjS_Pi_param_4];
	mov.u32 	%r5, %ctaid.x;
	mov.u32 	%r1, %ntid.x;
	mov.u32 	%r2, %tid.x;
	mad.lo.s32 	%r3, %r5, %r1, %r2;
	setp.ge.u32 	%p1, %r3, %r4;
	@%p1 bra 	$L__BB2_4;
	cvta.to.global.u64 	%rd3, %rd1;
	cvt.u64.u32 	%rd4, %r3;
	add.s64 	%rd5, %rd3, %rd4;
	ld.global.u8 	%rs1, [%rd5];
	setp.eq.s16 	%p2, %rs1, 0;
	@%p2 bra 	$L__BB2_4;
	bar.sync 	0;
	setp.ne.s32 	%p3, %r2, 0;
	@%p3 bra 	$L__BB2_4;
	cvta.to.global.u64 	%rd6, %rd2;
	atom.global.add.u32 	%r6, [%rd6], %r1;
$L__BB2_4:
	ret;

}
	// .globl	_Z13extractPrimesPjS_Pbji
.visible .entry _Z13extractPrimesPjS_Pbji(
	.param .u64 .ptr .align 1 _Z13extractPrimesPjS_Pbji_param_0,
	.param .u64 .ptr .align 1 _Z13extractPrimesPjS_Pbji_param_1,
	.param .u64 .ptr .align 1 _Z13extractPrimesPjS_Pbji_param_2,
	.param .u32 _Z13extractPrimesPjS_Pbji_param_3,
	.param .u32 _Z13extractPrimesPjS_Pbji_param_4
)
{
	.reg .pred 	%p<6>;
	.reg .b16 	%rs<2>;
	.reg .b32 	%r<12>;
	.reg .b64 	%rd<13>;

	ld.param.u64 	%rd2, [_Z13extractPrimesPjS_Pbji_param_0];
	ld.param.u64 	%rd3, [_Z13extractPrimesPjS_Pbji_param_1];
	ld.param.u64 	%rd4, [_Z13extractPrimesPjS_Pbji_param_2];
	ld.param.u32 	%r4, [_Z13extractPrimesPjS_Pbji_param_3];
	ld.param.u32 	%r5, [_Z13extractPrimesPjS_Pbji_param_4];
	mov.u32 	%r6, %ctaid.x;
	mov.u32 	%r7, %ntid.x;
	mov.u32 	%r8, %tid.x;
	mad.lo.s32 	%r1, %r6, %r7, %r8;
	setp.ge.u32 	%p1, %r1, %r5;
	setp.eq.s32 	%p2, %r4, 0;
	or.pred  	%p3, %p1, %p2;
	@%p3 bra 	$L__BB3_5;
	cvta.to.global.u64 	%rd1, %rd4;
	mov.b32 	%r11, 0;
	bra.uni 	$L__BB3_3;
$L__BB3_2:
	add.s32 	%r11, %r11, 1;
	setp.eq.s32 	%p5, %r11, %r4;
	@%p5 bra 	$L__BB3_5;
$L__BB3_3:
	cvt.u64.u32 	%rd5, %r11;
	add.s64 	%rd6, %rd1, %rd5;
	ld.global.u8 	%rs1, [%rd6];
	setp.eq.s16 	%p4, %rs1, 0;
	@%p4 bra 	$L__BB3_2;
	cvta.to.global.u64 	%rd7, %rd3;
	mul.wide.u32 	%rd8, %r11, 4;
	add.s64 	%rd9, %rd7, %rd8;
	ld.global.u32 	%r10, [%rd9];
	cvta.to.global.u64 	%rd10, %rd2;
	mul.wide.u32 	%rd11, %r1, 4;
	add.s64 	%rd12, %rd10, %rd11;
	st.global.u32 	[%rd12], %r10;
$L__BB3_5:
	ret;

}
	// .globl	_Z21generateRandomNumbersPjj
.visible .entry _Z21generateRandomNumbersPjj(
	.param .u64 .ptr .align 1 _Z21generateRandomNumbersPjj_param_0,
	.param .u32 _Z21generateRandomNumbersPjj_param_1
)
{
	.local .align 8 .b8 	__local_depot4[48];
	.reg .b64 	%SP;
	.reg .b64 	%SPL;
	.reg .pred 	%p<64>;
	.reg .b32 	%r<1206>;
	.reg .b64 	%rd<28>;

	mov.u64 	%SPL, __local_depot4;
	ld.param.u64 	%rd10, [_Z21generateRandomNumbersPjj_param_0];
	ld.param.u32 	%r541, [_Z21generateRandomNumbersPjj_param_1];
	mov.u32 	%r542, %ctaid.x;
	mov.u32 	%r543, %ntid.x;
	mov.u32 	%r544, %tid.x;
	mad.lo.s32 	%r1, %r542, %r543, %r544;
	setp.ge.u32 	%p1, %r1, %r541;
	@%p1 bra 	$L__BB4_117;
	add.u64 	%rd1, %SPL, 0;
	// begin inline asm
	mov.u64 	%rd11, %clock64;
	// end inline asm
	cvt.u64.u32 	%rd2, %r1;
	cvt.u32.u64 	%r545, %rd11;
	xor.b32  	%r546, %r545, -1429050551;
	mul.lo.s32 	%r547, %r546, 1099087573;
	{ .reg .b32 tmp; mov.b64 {tmp, %r548}, %rd11; }
	xor.b32  	%r549, %r548, -136515619;
	mul.lo.s32 	%r550, %r549, -1703105765;
	add.s32 	%r551, %r547, %r550;
	add.s32 	%r2, %r551, 6615241;
	add.s32 	%r942, %r547, 123456789;
	st.local.v2.u32 	[%rd1], {%r2, %r942};
	xor.b32  	%r552, %r547, 362436069;
	add.s32 	%r553, %r550, 521288629;
	st.local.v2.u32 	[%rd1+8], {%r552, %r553};
	xor.b32  	%r554, %r550, 88675123;
	add.s32 	%r938, %r547, 5783321;
	st.local.v2.u32 	[%rd1+16], {%r554, %r938};
	setp.eq.s32 	%p2, %r1, 0;
	@%p2 bra 	$L__BB4_116;
	mov.b32 	%r925, 0;
	mov.u64 	%rd27, %rd2;
$L__BB4_3:
	mov.u64 	%rd3, %rd27;
	and.b64  	%rd4, %rd3, 3;
	setp.eq.s64 	%p3, %rd4, 0;
	@%p3 bra 	$L__BB4_115;
	mul.wide.u32 	%rd13, %r925, 3200;
	mov.u64 	%rd14, precalc_xorwow_matrix;
	add.s64 	%rd5, %rd14, %rd13;
	mov.b32 	%r938, 0;
	mov.u32 	%r939, %r938;
	mov.u32 	%r940, %r938;
	mov.u32 	%r941, %r938;
	mov.u32 	%r942, %r938;
	mov.u32 	%r931, %r938;
$L__BB4_5:
	mul.wide.u32 	%rd15, %r931, 4;
	add.s64 	%rd16, %rd1, %rd15;
	ld.local.u32 	%r14, [%rd16+4];
	shl.b32 	%r15, %r931, 5;
	mov.b32 	%r937, 0;
$L__BB4_6:
	.pragma "nounroll";
	shr.u32 	%r558, %r14, %r937;
	and.b32  	%r559, %r558, 1;
	setp.eq.b32 	%p4, %r559, 1;
	not.pred 	%p5, %p4;
	add.s32 	%r560, %r15, %r937;
	mul.lo.s32 	%r561, %r560, 5;
	mul.wide.u32 	%rd17, %r561, 4;
	add.s64 	%rd6, %rd5, %rd17;
	@%p5 bra 	$L__BB4_8;
	ld.global.u32 	%r562, [%rd6];
	xor.b32  	%r942, %r942, %r562;
	ld.global.u32 	%r563, [%rd6+4];
	xor.b32  	%r941, %r941, %r563;
	ld.global.u32 	%r564, [%rd6+8];
	xor.b32  	%r940, %r940, %r564;
	ld.global.u32 	%r565, [%rd6+12];
	xor.b32  	%r939, %r939, %r565;
	ld.global.u32 	%r566, [%rd6+16];
	xor.b32  	%r938, %r938, %r566;
$L__BB4_8:
	and.b32  	%r568, %r558, 2;
	setp.eq.s32 	%p6, %r568, 0;
	@%p6 bra 	$L__BB4_10;
	ld.global.u32 	%r569, [%rd6+20];
	xor.b32  	%r942, %r942, %r569;
	ld.global.u32 	%r570, [%rd6+24];
	xor.b32  	%r941, %r941, %r570;
	ld.global.u32 	%r571, [%rd6+28];
	xor.b32  	%r940, %r940, %r571;
	ld.global.u32 	%r572, [%rd6+32];
	xor.b32  	%r939, %r939, %r572;
	ld.global.u32 	%r573, [%rd6+36];
	xor.b32  	%r938, %r938, %r573;
$L__BB4_10:
	and.b32  	%r575, %r558, 4;
	setp.eq.s32 	%p7, %r575, 0;
	@%p7 bra 	$L__BB4_12;
	ld.global.u32 	%r576, [%rd6+40];
	xor.b32  	%r942, %r942, %r576;
	ld.global.u32 	%r577, [%rd6+44];
	xor.b32  	%r941, %r941, %r577;
	ld.global.u32 	%r578, [%rd6+48];
	xor.b32  	%r940, %r940, %r578;
	ld.global.u32 	%r579, [%rd6+52];
	xor.b32  	%r939, %r939, %r579;
	ld.global.u32 	%r580, [%rd6+56];
	xor.b32  	%r938, %r938, %r580;
$L__BB4_12:
	and.b32  	%r582, %r558, 8;
	setp.eq.s32 	%p8, %r582, 0;
	@%p8 bra 	$L__BB4_14;
	ld.global.u32 	%r583, [%rd6+60];
	xor.b32  	%r942, %r942, %r583;
	ld.global.u32 	%r584, [%rd6+64];
	xor.b32  	%r941, %r941, %r584;
	ld.global.u32 	%r585, [%rd6+68];
	xor.b32  	%r940, %r940, %r585;
	ld.global.u32 	%r586, [%rd6+72];
	xor.b32  	%r939, %r939, %r586;
	ld.global.u32 	%r587, [%rd6+76];
	xor.b32  	%r938, %r938, %r587;
$L__BB4_14:
	and.b32  	%r589, %r558, 16;
	setp.eq.s32 	%p9, %r589, 0;
	@%p9 bra 	$L__BB4_16;
	ld.global.u32 	%r590, [%rd6+80];
	xor.b32  	%r942, %r942, %r590;
	ld.global.u32 	%r591, [%rd6+84];
	xor.b32  	%r941, %r941, %r591;
	ld.global.u32 	%r592, [%rd6+88];
	xor.b32  	%r940, %r940, %r592;
	ld.global.u32 	%r593, [%rd6+92];
	xor.b32  	%r939, %r939, %r593;
	ld.global.u32 	%r594, [%rd6+96];
	xor.b32  	%r938, %r938, %r594;
$L__BB4_16:
	and.b32  	%r596, %r558, 32;
	setp.eq.s32 	%p10, %r596, 0;
	@%p10 bra 	$L__BB4_18;
	ld.global.u32 	%r597, [%rd6+100];
	xor.b32  	%r942, %r942, %r597;
	ld.global.u32 	%r598, [%rd6+104];
	xor.b32  	%r941, %r941, %r598;
	ld.global.u32 	%r599, [%rd6+108];
	xor.b32  	%r940, %r940, %r599;
	ld.global.u32 	%r600, [%rd6+112];
	xor.b32  	%r939, %r939, %r600;
	ld.global.u32 	%r601, [%rd6+116];
	xor.b32  	%r938, %r938, %r601;
$L__BB4_18:
	and.b32  	%r603, %r558, 64;
	setp.eq.s32 	%p11, %r603, 0;
	@%p11 bra 	$L__BB4_20;
	ld.global.u32 	%r604, [%rd6+120];
	xor.b32  	%r942, %r942, %r604;
	ld.global.u32 	%r605, [%rd6+124];
	xor.b32  	%r941, %r941, %r605;
	ld.global.u32 	%r606, [%rd6+128];
	xor.b32  	%r940, %r940, %r606;
	ld.global.u32 	%r607, [%rd6+132];
	xor.b32  	%r939, %r939, %r607;
	ld.global.u32 	%r608, [%rd6+136];
	xor.b32  	%r938, %r938, %r608;
$L__BB4_20:
	and.b32  	%r610, %r558, 128;
	setp.eq.s32 	%p12, %r610, 0;
	@%p12 bra 	$L__BB4_22;
	ld.global.u32 	%r611, [%rd6+140];
	xor.b32  	%r942, %r942, %r611;
	ld.global.u32 	%r612, [%rd6+144];
	xor.b32  	%r941, %r941, %r612;
	ld.global.u32 	%r613, [%rd6+148];
	xor.b32  	%r940, %r940, %r613;
	ld.global.u32 	%r614, [%rd6+152];
	xor.b32  	%r939, %r939, %r614;
	ld.global.u32 	%r615, [%rd6+156];
	xor.b32  	%r938, %r938, %r615;
$L__BB4_22:
	and.b32  	%r617, %r558, 256;
	setp.eq.s32 	%p13, %r617, 0;
	@%p13 bra 	$L__BB4_24;
	ld.global.u32 	%r618, [%rd6+160];
	xor.b32  	%r942, %r942, %r618;
	ld.global.u32 	%r619, [%rd6+164];
	xor.b32  	%r941, %r941, %r619;
	ld.global.u32 	%r620, [%rd6+168];
	xor.b32  	%r940, %r940, %r620;
	ld.global.u32 	%r621, [%rd6+172];
	xor.b32  	%r939, %r939, %r621;
	ld.global.u32 	%r622, [%rd6+176];
	xor.b32  	%r938, %r938, %r622;
$L__BB4_24:
	and.b32  	%r624, %r558, 512;
	setp.eq.s32 	%p14, %r624, 0;
	@%p14 bra 	$L__BB4_26;
	ld.global.u32 	%r625, [%rd6+180];
	xor.b32  	%r942, %r942, %r625;
	ld.global.u32 	%r626, [%rd6+184];
	xor.b32  	%r941, %r941, %r626;
	ld.global.u32 	%r627, [%rd6+188];
	xor.b32  	%r940, %r940, %r627;
	ld.global.u32 	%r628, [%rd6+192];
	xor.b32  	%r939, %r939, %r628;
	ld.global.u32 	%r629, [%rd6+196];
	xor.b32  	%r938, %r938, %r629;
$L__BB4_26:
	and.b32  	%r631, %r558, 1024;
	setp.eq.s32 	%p15, %r631, 0;
	@%p15 bra 	$L__BB4_28;
	ld.global.u32 	%r632, [%rd6+200];
	xor.b32  	%r942, %r942, %r632;
	ld.global.u32 	%r633, [%rd6+204];
	xor.b32  	%r941, %r941, %r633;
	ld.global.u32 	%r634, [%rd6+208];
	xor.b32  	%r940, %r940, %r634;
	ld.global.u32 	%r635, [%rd6+212];
	xor.b32  	%r939, %r939, %r635;
	ld.global.u32 	%r636, [%rd6+216];
	xor.b32  	%r938, %r938, %r636;
$L__BB4_28:
	and.b32  	%r638, %r558, 2048;
	setp.eq.s32 	%p16, %r638, 0;
	@%p16 bra 	$L__BB4_30;
	ld.global.u32 	%r639, [%rd6+220];
	xor.b32  	%r942, %r942, %r639;
	ld.global.u32 	%r640, [%rd6+224];
	xor.b32  	%r941, %r941, %r640;
	ld.global.u32 	%r641, [%rd6+228];
	xor.b32  	%r940, %r940, %r641;
	ld.global.u32 	%r642, [%rd6+232];
	xor.b32  	%r939, %r939, %r642;
	ld.global.u32 	%r643, [%rd6+236];
	xor.b32  	%r938, %r938, %r643;
$L__BB4_30:
	and.b32  	%r645, %r558, 4096;
	setp.eq.s32 	%p17, %r645, 0;
	@%p17 bra 	$L__BB4_32;
	ld.global.u32 	%r646, [%rd6+240];
	xor.b32  	%r942, %r942, %r646;
	ld.global.u32 	%r647, [%rd6+244];
	xor.b32  	%r941, %r941, %r647;
	ld.global.u32 	%r648, [%rd6+248];
	xor.b32  	%r940, %r940, %r648;
	ld.global.u32 	%r649, [%rd6+252];
	xor.b32  	%r939, %r939, %r649;
	ld.global.u32 	%r650, [%rd6+256];
	xor.b32  	%r938, %r938, %r650;
$L__BB4_32:
	and.b32  	%r652, %r558, 8192;
	setp.eq.s32 	%p18, %r652, 0;
	@%p18 bra 	$L__BB4_34;
	ld.global.u32 	%r653, [%rd6+260];
	xor.b32  	%r942, %r942, %r653;
	ld.global.u32 	%r654, [%rd6+264];
	xor.b32  	%r941, %r941, %r654;
	ld.global.u32 	%r655, [%rd6+268];
	xor.b32  	%r940, %r940, %r655;
	ld.global.u32 	%r656, [%rd6+272];
	xor.b32  	%r939, %r939, %r656;
	ld.global.u32 	%r657, [%rd6+276];
	xor.b32  	%r938, %r938, %r657;
$L__BB4_34:
	and.b32  	%r659, %r558, 16384;
	setp.eq.s32 	%p19, %r659, 0;
	@%p19 bra 	$L__BB4_36;
	ld.global.u32 	%r660, [%rd6+280];
	xor.b32  	%r942, %r942, %r660;
	ld.global.u32 	%r661, [%rd6+284];
	xor.b32  	%r941, %r941, %r661;
	ld.global.u32 	%r662, [%rd6+288];
	xor.b32  	%r940, %r940, %r662;
	ld.global.u32 	%r663, [%rd6+292];
	xor.b32  	%r939, %r939, %r663;
	ld.global.u32 	%r664, [%rd6+296];
	xor.b32  	%r938, %r938, %r664;
$L__BB4_36:
	and.b32  	%r666, %r558, 32768;
	setp.eq.s32 	%p20, %r666, 0;
	@%p20 bra 	$L__BB4_38;
	ld.global.u32 	%r667, [%rd6+300];
	xor.b32  	%r942, %r942, %r667;
	ld.global.u32 	%r668, [%rd6+304];
	xor.b32  	%r941, %r941, %r668;
	ld.global.u32 	%r669, [%rd6+308];
	xor.b32  	%r940, %r940, %r669;
	ld.global.u32 	%r670, [%rd6+312];
	xor.b32  	%r939, %r939, %r670;
	ld.global.u32 	%r671, [%rd6+316];
	xor.b32  	%r938, %r938, %r671;
$L__BB4_38:
	add.s32 	%r937, %r937, 16;
	setp.ne.s32 	%p21, %r937, 32;
	@%p21 bra 	$L__BB4_6;
	mad.lo.s32 	%r672, %r931, -31, %r15;
	add.s32 	%r931, %r672, 1;
	setp.ne.s32 	%p22, %r931, 5;
	@%p22 bra 	$L__BB4_5;
	st.local.u32 	[%rd1+4], %r942;
	st.local.v2.u32 	[%rd1+8], {%r941, %r940};
	st.local.v2.u32 	[%rd1+16], {%r939, %r938};
	setp.eq.s64 	%p23, %rd4, 1;
	@%p23 bra 	$L__BB4_115;
	mov.b32 	%r938, 0;
	mov.u32 	%r1031, %r938;
	mov.u32 	%r1032, %r938;
	mov.u32 	%r1033, %r938;
	mov.u32 	%r942, %r938;
	mov.u32 	%r1023, %r938;
$L__BB4_42:
	mul.wide.u32 	%rd18, %r1023, 4;
	add.s64 	%rd19, %rd1, %rd18;
	ld.local.u32 	%r190, [%rd19+4];
	shl.b32 	%r191, %r1023, 5;
	mov.b32 	%r1029, 0;
$L__BB4_43:
	.pragma "nounroll";
	shr.u32 	%r675, %r190, %r1029;
	and.b32  	%r676, %r675, 1;
	setp.eq.b32 	%p24, %r676, 1;
	not.pred 	%p25, %p24;
	add.s32 	%r677, %r191, %r1029;
	mul.lo.s32 	%r678, %r677, 5;
	mul.wide.u32 	%rd20, %r678, 4;
	add.s64 	%rd7, %rd5, %rd20;
	@%p25 bra 	$L__BB4_45;
	ld.global.u32 	%r679, [%rd7];
	xor.b32  	%r942, %r942, %r679;
	ld.global.u32 	%r680, [%rd7+4];
	xor.b32  	%r1033, %r1033, %r680;
	ld.global.u32 	%r681, [%rd7+8];
	xor.b32  	%r1032, %r1032, %r681;
	ld.global.u32 	%r682, [%rd7+12];
	xor.b32  	%r1031, %r1031, %r682;
	ld.global.u32 	%r683, [%rd7+16];
	xor.b32  	%r938, %r938, %r683;
$L__BB4_45:
	and.b32  	%r685, %r675, 2;
	setp.eq.s32 	%p26, %r685, 0;
	@%p26 bra 	$L__BB4_47;
	ld.global.u32 	%r686, [%rd7+20];
	xor.b32  	%r942, %r942, %r686;
	ld.global.u32 	%r687, [%rd7+24];
	xor.b32  	%r1033, %r1033, %r687;
	ld.global.u32 	%r688, [%rd7+28];
	xor.b32  	%r1032, %r1032, %r688;
	ld.global.u32 	%r689, [%rd7+32];
	xor.b32  	%r1031, %r1031, %r689;
	ld.global.u32 	%r690, [%rd7+36];
	xor.b32  	%r938, %r938, %r690;
$L__BB4_47:
	and.b32  	%r692, %r675, 4;
	setp.eq.s32 	%p27, %r692, 0;
	@%p27 bra 	$L__BB4_49;
	ld.global.u32 	%r693, [%rd7+40];
	xor.b32  	%r942, %r942, %r693;
	ld.global.u32 	%r694, [%rd7+44];
	xor.b32  	%r1033, %r1033, %r694;
	ld.global.u32 	%r695, [%rd7+48];
	xor.b32  	%r1032, %r1032, %r695;
	ld.global.u32 	%r696, [%rd7+52];
	xor.b32  	%r1031, %r1031, %r696;
	ld.global.u32 	%r697, [%rd7+56];
	xor.b32  	%r938, %r938, %r697;
$L__BB4_49:
	and.b32  	%r699, %r675, 8;
	setp.eq.s32 	%p28, %r699, 0;
	@%p28 bra 	$L__BB4_51;
	ld.global.u32 	%r700, [%rd7+60];
	xor.b32  	%r942, %r942, %r700;
	ld.global.u32 	%r701, [%rd7+64];
	xor.b32  	%r1033, %r1033, %r701;
	ld.global.u32 	%r702, [%rd7+68];
	xor.b32  	%r1032, %r1032, %r702;
	ld.global.u32 	%r703, [%rd7+72];
	xor.b32  	%r1031, %r1031, %r703;
	ld.global.u32 	%r704, [%rd7+76];
	xor.b32  	%r938, %r938, %r704;
$L__BB4_51:
	and.b32  	%r706, %r675, 16;
	setp.eq.s32 	%p29, %r706, 0;
	@%p29 bra 	$L__BB4_53;
	ld.global.u32 	%r707, [%rd7+80];
	xor.b32  	%r942, %r942, %r707;
	ld.global.u32 	%r708, [%rd7+84];
	xor.b32  	%r1033, %r1033, %r708;
	ld.global.u32 	%r709, [%rd7+88];
	xor.b32  	%r1032, %r1032, %r709;
	ld.global.u32 	%r710, [%rd7+92];
	xor.b32  	%r1031, %r1031, %r710;
	ld.global.u32 	%r711, [%rd7+96];
	xor.b32  	%r938, %r938, %r711;
$L__BB4_53:
	and.b32  	%r713, %r675, 32;
	setp.eq.s32 	%p30, %r713, 0;
	@%p30 bra 	$L__BB4_55;
	ld.global.u32 	%r714, [%rd7+100];
	xor.b32  	%r942, %r942, %r714;
	ld.global.u32 	%r715, [%rd7+104];
	xor.b32  	%r1033, %r1033, %r715;
	ld.global.u32 	%r716, [%rd7+108];
	xor.b32  	%r1032, %r1032, %r716;
	ld.global.u32 	%r717, [%rd7+112];
	xor.b32  	%r1031, %r1031, %r717;
	ld.global.u32 	%r718, [%rd7+116];
	xor.b32  	%r938, %r938, %r718;
$L__BB4_55:
	and.b32  	%r720, %r675, 64;
	setp.eq.s32 	%p31, %r720, 0;
	@%p31 bra 	$L__BB4_57;
	ld.global.u32 	%r721, [%rd7+120];
	xor.b32  	%r942, %r942, %r721;
	ld.global.u32 	%r722, [%rd7+124];
	xor.b32  	%r1033, %r1033, %r722;
	ld.global.u32 	%r723, [%rd7+128];
	xor.b32  	%r1032, %r1032, %r723;
	ld.global.u32 	%r724, [%rd7+132];
	xor.b32  	%r1031, %r1031, %r724;
	ld.global.u32 	%r725, [%rd7+136];
	xor.b32  	%r938, %r938, %r725;
$L__BB4_57:
	and.b32  	%r727, %r675, 128;
	setp.eq.s32 	%p32, %r727, 0;
	@%p32 bra 	$L__BB4_59;
	ld.global.u32 	%r728, [%rd7+140];
	xor.b32  	%r942, %r942, %r728;
	ld.global.u32 	%r729, [%rd7+144];
	xor.b32  	%r1033, %r1033, %r729;
	ld.global.u32 	%r730, [%rd7+148];
	xor.b32  	%r1032, %r1032, %r730;
	ld.global.u32 	%r731, [%rd7+152];
	xor.b32  	%r1031, %r1031, %r731;
	ld.global.u32 	%r732, [%rd7+156];
	xor.b32  	%r938, %r938, %r732;
$L__BB4_59:
	and.b32  	%r734, %r675, 256;
	setp.eq.s32 	%p33, %r734, 0;
	@%p33 bra 	$L__BB4_61;
	ld.global.u32 	%r735, [%rd7+160];
	xor.b32  	%r942, %r942, %r735;
	ld.global.u32 	%r736, [%rd7+164];
	xor.b32  	%r1033, %r1033, %r736;
	ld.global.u32 	%r737, [%rd7+168];
	xor.b32  	%r1032, %r1032, %r737;
	ld.global.u32 	%r738, [%rd7+172];
	xor.b32  	%r1031, %r1031, %r738;
	ld.global.u32 	%r739, [%rd7+176];
	xor.b32  	%r938, %r938, %r739;
$L__BB4_61:
	and.b32  	%r741, %r675, 512;
	setp.eq.s32 	%p34, %r741, 0;
	@%p34 bra 	$L__BB4_63;
	ld.global.u32 	%r742, [%rd7+180];
	xor.b32  	%r942, %r942, %r742;
	ld.global.u32 	%r743, [%rd7+184];
	xor.b32  	%r1033, %r1033, %r743;
	ld.global.u32 	%r744, [%rd7+188];
	xor.b32  	%r1032, %r1032, %r744;
	ld.global.u32 	%r745, [%rd7+192];
	xor.b32  	%r1031, %r1031, %r745;
	ld.global.u32 	%r746, [%rd7+196];
	xor.b32  	%r938, %r938, %r746;
$L__BB4_63:
	and.b32  	%r748, %r675, 1024;
	setp.eq.s32 	%p35, %r748, 0;
	@%p35 bra 	$L__BB4_65;
	ld.global.u32 	%r749, [%rd7+200];
	xor.b32  	%r942, %r942, %r749;
	ld.global.u32 	%r750, [%rd7+204];
	xor.b32  	%r1033, %r1033, %r750;
	ld.global.u32 	%r751, [%rd7+208];
	xor.b32  	%r1032, %r1032, %r751;
	ld.global.u32 	%r752, [%rd7+212];
	xor.b32  	%r1031, %r1031, %r752;
	ld.global.u32 	%r753, [%rd7+216];
	xor.b32  	%r938, %r938, %r753;
$L__BB4_65:
	and.b32  	%r755, %r675, 2048;
	setp.eq.s32 	%p36, %r755, 0;
	@%p36 bra 	$L__BB4_67;
	ld.global.u32 	%r756, [%rd7+220];
	xor.b32  	%r942, %r942, %r756;
	ld.global.u32 	%r757, [%rd7+224];
	xor.b32  	%r1033, %r1033, %r757;
	ld.global.u32 	%r758, [%rd7+228];
	xor.b32  	%r1032, %r1032, %r758;
	ld.global.u32 	%r759, [%rd7+232];
	xor.b32  	%r1031, %r1031, %r759;
	ld.global.u32 	%r760, [%rd7+236];
	xor.b32  	%r938, %r938, %r760;
$L__BB4_67:
	and.b32  	%r762, %r675, 4096;
	setp.eq.s32 	%p37, %r762, 0;
	@%p37 bra 	$L__BB4_69;
	ld.global.u32 	%r763, [%rd7+240];
	xor.b32  	%r942, %r942, %r763;
	ld.global.u32 	%r764, [%rd7+244];
	xor.b32  	%r1033, %r1033, %r764;
	ld.global.u32 	%r765, [%rd7+248];
	xor.b32  	%r1032, %r1032, %r765;
	ld.global.u32 	%r766, [%rd7+252];
	xor.b32  	%r1031, %r1031, %r766;
	ld.global.u32 	%r767, [%rd7+256];
	xor.b32  	%r938, %r938, %r767;
$L__BB4_69:
	and.b32  	%r769, %r675, 8192;
	setp.eq.s32 	%p38, %r769, 0;
	@%p38 bra 	$L__BB4_71;
	ld.global.u32 	%r770, [%rd7+260];
	xor.b32  	%r942, %r942, %r770;
	ld.global.u32 	%r771, [%rd7+264];
	xor.b32  	%r1033, %r1033, %r771;
	ld.global.u32 	%r772, [%rd7+268];
	xor.b32  	%r1032, %r1032, %r772;
	ld.global.u32 	%r773, [%rd7+272];
	xor.b32  	%r1031, %r1031, %r773;
	ld.global.u32 	%r774, [%rd7+276];
	xor.b32  	%r938, %r938, %r774;
$L__BB4_71:
	and.b32  	%r776, %r675, 16384;
	setp.eq.s32 	%p39, %r776, 0;
	@%p39 bra 	$L__BB4_73;
	ld.global.u32 	%r777, [%rd7+280];
	xor.b32  	%r942, %r942, %r777;
	ld.global.u32 	%r778, [%rd7+284];
	xor.b32  	%r1033, %r1033, %r778;
	ld.global.u32 	%r779, [%rd7+288];
	xor.b32  	%r1032, %r1032, %r779;
	ld.global.u32 	%r780, [%rd7+292];
	xor.b32  	%r1031, %r1031, %r780;
	ld.global.u32 	%r781, [%rd7+296];
	xor.b32  	%r938, %r938, %r781;
$L__BB4_73:
	and.b32  	%r783, %r675, 32768;
	setp.eq.s32 	%p40, %r783, 0;
	@%p40 bra 	$L__BB4_75;
	ld.global.u32 	%r784, [%rd7+300];
	xor.b32  	%r942, %r942, %r784;
	ld.global.u32 	%r785, [%rd7+304];
	xor.b32  	%r1033, %r1033, %r785;
	ld.global.u32 	%r786, [%rd7+308];
	xor.b32  	%r1032, %r1032, %r786;
	ld.global.u32 	%r787, [%rd7+312];
	xor.b32  	%r1031, %r1031, %r787;
	ld.global.u32 	%r788, [%rd7+316];
	xor.b32  	%r938, %r938, %r788;
$L__BB4_75:
	add.s32 	%r1029, %r1029, 16;
	setp.ne.s32 	%p41, %r1029, 32;
	@%p41 bra 	$L__BB4_43;
	mad.lo.s32 	%r789, %r1023, -31, %r191;
	add.s32 	%r1023, %r789, 1;
	setp.ne.s32 	%p42, %r1023, 5;
	@%p42 bra 	$L__BB4_42;
	st.local.u32 	[%rd1+4], %r942;
	st.local.v2.u32 	[%rd1+8], {%r1033, %r1032};
	st.local.v2.u32 	[%rd1+16], {%r1031, %r938};
	setp.ne.s64 	%p43, %rd4, 3;
	@%p43 bra 	$L__BB4_115;
	mov.b32 	%r938, 0;
	mov.u32 	%r1123, %r938;
	mov.u32 	%r1124, %r938;
	mov.u32 	%r1125, %r938;
	mov.u32 	%r942, %r938;
	mov.u32 	%r1115, %r938;
$L__BB4_79:
	mul.wide.u32 	%rd21, %r1115, 4;
	add.s64 	%rd22, %rd1, %rd21;
	ld.local.u32 	%r366, [%rd22+4];
	shl.b32 	%r367, %r1115, 5;
	mov.b32 	%r1121, 0;
$L__BB4_80:
	.pragma "nounroll";
	shr.u32 	%r792, %r366, %r1121;
	and.b32  	%r793, %r792, 1;
	setp.eq.b32 	%p44, %r793, 1;
	not.pred 	%p45, %p44;
	add.s32 	%r794, %r367, %r1121;
	mul.lo.s32 	%r795, %r794, 5;
	mul.wide.u32 	%rd23, %r795, 4;
	add.s64 	%rd8, %rd5, %rd23;
	@%p45 bra 	$L__BB4_82;
	ld.global.u32 	%r796, [%rd8];
	xor.b32  	%r942, %r942, %r796;
	ld.global.u32 	%r797, [%rd8+4];
	xor.b32  	%r1125, %r1125, %r797;
	ld.global.u32 	%r798, [%rd8+8];
	xor.b32  	%r1124, %r1124, %r798;
	ld.global.u32 	%r799, [%rd8+12];
	xor.b32  	%r1123, %r1123, %r799;
	ld.global.u32 	%r800, [%rd8+16];
	xor.b32  	%r938, %r938, %r800;
$L__BB4_82:
	and.b32  	%r802, %r792, 2;
	setp.eq.s32 	%p46, %r802, 0;
	@%p46 bra 	$L__BB4_84;
	ld.global.u32 	%r803, [%rd8+20];
	xor.b32  	%r942, %r942, %r803;
	ld.global.u32 	%r804, [%rd8+24];
	xor.b32  	%r1125, %r1125, %r804;
	ld.global.u32 	%r805, [%rd8+28];
	xor.b32  	%r1124, %r1124, %r805;
	ld.global.u32 	%r806, [%rd8+32];
	xor.b32  	%r1123, %r1123, %r806;
	ld.global.u32 	%r807, [%rd8+36];
	xor.b32  	%r938, %r938, %r807;
$L__BB4_84:
	and.b32  	%r809, %r792, 4;
	setp.eq.s32 	%p47, %r809, 0;
	@%p47 bra 	$L__BB4_86;
	ld.global.u32 	%r810, [%rd8+40];
	xor.b32  	%r942, %r942, %r810;
	ld.global.u32 	%r811, [%rd8+44];
	xor.b32  	%r1125, %r1125, %r811;
	ld.global.u32 	%r812, [%rd8+48];
	xor.b32  	%r1124, %r1124, %r812;
	ld.global.u32 	%r813, [%rd8+52];
	xor.b32  	%r1123, %r1123, %r813;
	ld.global.u32 	%r814, [%rd8+56];
	xor.b32  	%r938, %r938, %r814;
$L__BB4_86:
	and.b32  	%r816, %r792, 8;
	setp.eq.s32 	%p48, %r816, 0;
	@%p48 bra 	$L__BB4_88;
	ld.global.u32 	%r817, [%rd8+60];
	xor.b32  	%r942, %r942, %r817;
	ld.global.u32 	%r818, [%rd8+64];
	xor.b32  	%r1125, %r1125, %r818;
	ld.global.u32 	%r819, [%rd8+68];
	xor.b32  	%r1124, %r1124, %r819;
	ld.global.u32 	%r820, [%rd8+72];
	xor.b32  	%r1123, %r1123, %r820;
	ld.global.u32 	%r821, [%rd8+76];
	xor.b32  	%r938, %r938, %r821;
$L__BB4_88:
	and.b32  	%r823, %r792, 16;
	setp.eq.s32 	%p49, %r823, 0;
	@%p49 bra 	$L__BB4_90;
	ld.global.u32 	%r824, [%rd8+80];
	xor.b32  	%r942, %r942, %r824;
	ld.global.u32 	%r825, [%rd8+84];
	xor.b32  	%r1125, %r1125, %r825;
	ld.global.u32 	%r826, [%rd8+88];
	xor.b32  	%r1124, %r1124, %r826;
	ld.global.u32 	%r827, [%rd8+92];
	xor.b32  	%r1123, %r1123, %r827;
	ld.global.u32 	%r828, [%rd8+96];
	xor.b32  	%r938, %r938, %r828;
$L__BB4_90:
	and.b32  	%r830, %r792, 32;
	setp.eq.s32 	%p50, %r830, 0;
	@%p50 bra 	$L__BB4_92;
	ld.global.u32 	%r831, [%rd8+100];
	xor.b32  	%r942, %r942, %r831;
	ld.global.u32 	%r832, [%rd8+104];
	xor.b32  	%r1125, %r1125, %r832;
	ld.global.u32 	%r833, [%rd8+108];
	xor.b32  	%r1124, %r1124, %r833;
	ld.global.u32 	%r834, [%rd8+112];
	xor.b32  	%r1123, %r1123, %r834;
	ld.global.u32 	%r835, [%rd8+116];
	xor.b32  	%r938, %r938, %r835;
$L__BB4_92:
	and.b32  	%r837, %r792, 64;
	setp.eq.s32 	%p51, %r837, 0;
	@%p51 bra 	$L__BB4_94;
	ld.global.u32 	%r838, [%rd8+120];
	xor.b32  	%r942, %r942, %r838;
	ld.global.u32 	%r839, [%rd8+124];
	xor.b32  	%r1125, %r1125, %r839;
	ld.global.u32 	%r840, [%rd8+128];
	xor.b32  	%r1124, %r1124, %r840;
	ld.global.u32 	%r841, [%rd8+132];
	xor.b32  	%r1123, %r1123, %r841;
	ld.global.u32 	%r842, [%rd8+136];
	xor.b32  	%r938, %r938, %r842;
$L__BB4_94:
	and.b32  	%r844, %r792, 128;
	setp.eq.s32 	%p52, %r844, 0;
	@%p52 bra 	$L__BB4_96;
	ld.global.u32 	%r845, [%rd8+140];
	xor.b32  	%r942, %r942, %r845;
	ld.global.u32 	%r846, [%rd8+144];
	xor.b32  	%r1125, %r1125, %r846;
	ld.global.u32 	%r847, [%rd8+148];
	xor.b32  	%r1124, %r1124, %r847;
	ld.global.u32 	%r848, [%rd8+152];
	xor.b32  	%r1123, %r1123, %r848;
	ld.global.u32 	%r849, [%rd8+156];
	xor.b32  	%r938, %r938, %r849;
$L__BB4_96:
	and.b32  	%r851, %r792, 256;
	setp.eq.s32 	%p53, %r851, 0;
	@%p53 bra 	$L__BB4_98;
	ld.global.u32 	%r852, [%rd8+160];
	xor.b32  	%r942, %r942, %r852;
	ld.global.u32 	%r853, [%rd8+164];
	xor.b32  	%r1125, %r1125, %r853;
	ld.global.u32 	%r854, [%rd8+168];
	xor.b32  	%r1124, %r1124, %r854;
	ld.global.u32 	%r855, [%rd8+172];
	xor.b32  	%r1123, %r1123, %r855;
	ld.global.u32 	%r856, [%rd8+176];
	xor.b32  	%r938, %r938, %r856;
$L__BB4_98:
	and.b32  	%r858, %r792, 512;
	setp.eq.s32 	%p54, %r858, 0;
	@%p54 bra 	$L__BB4_100;
	ld.global.u32 	%r859, [%rd8+180];
	xor.b32  	%r942, %r942, %r859;
	ld.global.u32 	%r860, [%rd8+184];
	xor.b32  	%r1125, %r1125, %r860;
	ld.global.u32 	%r861, [%rd8+188];
	xor.b32  	%r1124, %r1124, %r861;
	ld.global.u32 	%r862, [%rd8+192];
	xor.b32  	%r1123, %r1123, %r862;
	ld.global.u32 	%r863, [%rd8+196];
	xor.b32  	%r938, %r938, %r863;
$L__BB4_100:
	and.b32  	%r865, %r792, 1024;
	setp.eq.s32 	%p55, %r865, 0;
	@%p55 bra 	$L__BB4_102;
	ld.global.u32 	%r866, [%rd8+200];
	xor.b32  	%r942, %r942, %r866;
	ld.global.u32 	%r867, [%rd8+204];
	xor.b32  	%r1125, %r1125, %r867;
	ld.global.u32 	%r868, [%rd8+208];
	xor.b32  	%r1124, %r1124, %r868;
	ld.global.u32 	%r869, [%rd8+212];
	xor.b32  	%r1123, %r1123, %r869;
	ld.global.u32 	%r870, [%rd8+216];
	xor.b32  	%r938, %r938, %r870;
$L__BB4_102:
	and.b32  	%r872, %r792, 2048;
	setp.eq.s32 	%p56, %r872, 0;
	@%p56 bra 	$L__BB4_104;
	ld.global.u32 	%r873, [%rd8+220];
	xor.b32  	%r942, %r942, %r873;
	ld.global.u32 	%r874, [%rd8+224];
	xor.b32  	%r1125, %r1125, %r874;
	ld.global.u32 	%r875, [%rd8+228];
	xor.b32  	%r1124, %r1124, %r875;
	ld.global.u32 	%r876, [%rd8+232];
	xor.b32  	%r1123, %r1123, %r876;
	ld.global.u32 	%r877, [%rd8+236];
	xor.b32  	%r938, %r938, %r877;
$L__BB4_104:
	and.b32  	%r879, %r792, 4096;
	setp.eq.s32 	%p57, %r879, 0;
	@%p57 bra 	$L__BB4_106;
	ld.global.u32 	%r880, [%rd8+240];
	xor.b32  	%r942, %r942, %r880;
	ld.global.u32 	%r881, [%rd8+244];
	xor.b32  	%r1125, %r1125, %r881;
	ld.global.u32 	%r882, [%rd8+248];
	xor.b32  	%r1124, %r1124, %r882;
	ld.global.u32 	%r883, [%rd8+252];
	xor.b32  	%r1123, %r1123, %r883;
	ld.global.u32 	%r884, [%rd8+256];
	xor.b32  	%r938, %r938, %r884;
$L__BB4_106:
	and.b32  	%r886, %r792, 8192;
	setp.eq.s32 	%p58, %r886, 0;
	@%p58 bra 	$L__BB4_108;
	ld.global.u32 	%r887, [%rd8+260];
	xor.b32  	%r942, %r942, %r887;
	ld.global.u32 	%r888, [%rd8+264];
	xor.b32  	%r1125, %r1125, %r888;
	ld.global.u32 	%r889, [%rd8+268];
	xor.b32  	%r1124, %r1124, %r889;
	ld.global.u32 	%r890, [%rd8+272];
	xor.b32  	%r1123, %r1123, %r890;
	ld.global.u32 	%r891, [%rd8+276];
	xor.b32  	%r938, %r938, %r891;
$L__BB4_108:
	and.b32  	%r893, %r792, 16384;
	setp.eq.s32 	%p59, %r893, 0;
	@%p59 bra 	$L__BB4_110;
	ld.global.u32 	%r894, [%rd8+280];
	xor.b32  	%r942, %r942, %r894;
	ld.global.u32 	%r895, [%rd8+284];
	xor.b32  	%r1125, %r1125, %r895;
	ld.global.u32 	%r896, [%rd8+288];
	xor.b32  	%r1124, %r1124, %r896;
	ld.global.u32 	%r897, [%rd8+292];
	xor.b32  	%r1123, %r1123, %r897;
	ld.global.u32 	%r898, [%rd8+296];
	xor.b32  	%r938, %r938, %r898;
$L__BB4_110:
	and.b32  	%r900, %r792, 32768;
	setp.eq.s32 	%p60, %r900, 0;
	@%p60 bra 	$L__BB4_112;
	ld.global.u32 	%r901, [%rd8+300];
	xor.b32  	%r942, %r942, %r901;
	ld.global.u32 	%r902, [%rd8+304];
	xor.b32  	%r1125, %r1125, %r902;
	ld.global.u32 	%r903, [%rd8+308];
	xor.b32  	%r1124, %r1124, %r903;
	ld.global.u32 	%r904, [%rd8+312];
	xor.b32  	%r1123, %r1123, %r904;
	ld.global.u32 	%r905, [%rd8+316];
	xor.b32  	%r938, %r938, %r905;
$L__BB4_112:
	add.s32 	%r1121, %r1121, 16;
	setp.ne.s32 	%p61, %r1121, 32;
	@%p61 bra 	$L__BB4_80;
	mad.lo.s32 	%r906, %r1115, -31, %r367;
	add.s32 	%r1115, %r906, 1;
	setp.ne.s32 	%p62, %r1115, 5;
	@%p62 bra 	$L__BB4_79;
	st.local.u32 	[%rd1+4], %r942;
	st.local.v2.u32 	[%rd1+8], {%r1125, %r1124};
	st.local.v2.u32 	[%rd1+16], {%r1123, %r938};
$L__BB4_115:
	shr.u64 	%rd27, %rd3, 2;
	add.s32 	%r925, %r925, 1;
	setp.gt.u64 	%p63, %rd3, 3;
	@%p63 bra 	$L__BB4_3;
$L__BB4_116:
	shr.u32 	%r907, %r942, 2;
	xor.b32  	%r908, %r907, %r942;
	shl.b32 	%r909, %r938, 4;
	shl.b32 	%r910, %r908, 1;
	xor.b32  	%r911, %r910, %r909;
	xor.b32  	%r912, %r911, %r908;
	xor.b32  	%r913, %r912, %r938;
	add.s32 	%r914, %r2, %r913;
	add.s32 	%r915, %r914, 362437;
	mul.hi.u32 	%r916, %r915, 316718691;
	sub.s32 	%r917, %r915, %r916;
	shr.u32 	%r918, %r917, 1;
	add.s32 	%r919, %r918, %r916;
	shr.u32 	%r920, %r919, 29;
	mul.lo.s32 	%r921, %r920, 1000000007;
	sub.s32 	%r922, %r915, %r921;
	cvta.to.global.u64 	%rd24, %rd10;
	shl.b64 	%rd25, %rd2, 2;
	add.s64 	%rd26, %rd24, %rd25;
	st.global.u32 	[%rd26], %r922;
$L__BB4_117:
	ret;

}
	// .globl	_Z14isPrimeKernel2PjjPb
.visible .entry _Z14isPrimeKernel2PjjPb(
	.param .u64 .ptr .align 1 _Z14isPrimeKernel2PjjPb_param_0,
	.param .u32 _Z14isPrimeKernel2PjjPb_param_1,
	.param .u64 .ptr .align 1 _Z14isPrimeKernel2PjjPb_param_2
)
{
	.reg .pred 	%p<9>;
	.reg .b16 	%rs<9>;
	.reg .b32 	%r<14>;
	.reg .b64 	%rd<15>;

	ld.param.u64 	%rd2, [_Z14isPrimeKernel2PjjPb_param_0];
	ld.param.u32 	%r5, [_Z14isPrimeKernel2PjjPb_param_1];
	ld.param.u64 	%rd3, [_Z14isPrimeKernel2PjjPb_param_2];
	cvta.to.global.u64 	%rd1, %rd3;
	mov.u32 	%r6, %ctaid.x;
	mov.u32 	%r7, %ntid.x;
	mov.u32 	%r8, %tid.x;
	mad.lo.s32 	%r1, %r6, %r7, %r8;
	setp.ge.u32 	%p1, %r1, %r5;
	@%p1 bra 	$L__BB5_12;
	cvta.to.global.u64 	%rd4, %rd2;
	mul.wide.u32 	%rd5, %r1, 4;
	add.s64 	%rd6, %rd4, %rd5;
	ld.global.u32 	%r2, [%rd6];
	setp.gt.u32 	%p2, %r2, 1;
	@%p2 bra 	$L__BB5_3;
	cvt.u64.u32 	%rd13, %r1;
	add.s64 	%rd14, %rd1, %rd13;
	mov.b16 	%rs7, 0;
	st.global.u8 	[%rd14], %rs7;
	bra.uni 	$L__BB5_12;
$L__BB5_3:
	setp.ne.s32 	%p3, %r2, 2;
	@%p3 bra 	$L__BB5_5;
	cvt.u64.u32 	%rd11, %r1;
	add.s64 	%rd12, %rd1, %rd11;
	mov.b16 	%rs6, 1;
	st.global.u8 	[%rd12], %rs6;
	bra.uni 	$L__BB5_12;
$L__BB5_5:
	and.b32  	%r9, %r2, 1;
	setp.eq.b32 	%p4, %r9, 1;
	not.pred 	%p5, %p4;
	@%p5 bra 	$L__BB5_8;
	setp.lt.u32 	%p6, %r2, 9;
	mov.b16 	%rs2, 1;
	mov.u16 	%rs8, %rs2;
	@%p6 bra 	$L__BB5_11;
	mov.b32 	%r13, 3;
	bra.uni 	$L__BB5_10;
$L__BB5_8:
	cvt.u64.u32 	%rd9, %r1;
	add.s64 	%rd10, %rd1, %rd9;
	mov.b16 	%rs5, 0;
	st.global.u8 	[%rd10], %rs5;
	bra.uni 	$L__BB5_12;
$L__BB5_9:
	add.s32 	%r13, %r13, 2;
	mul.lo.s32 	%r12, %r13, %r13;
	setp.gt.u32 	%p8, %r12, %r2;
	mov.u16 	%rs8, %rs2;
	@%p8 bra 	$L__BB5_11;
$L__BB5_10:
	rem.u32 	%r11, %r2, %r13;
	setp.ne.s32 	%p7, %r11, 0;
	mov.b16 	%rs8, 0;
	@%p7 bra 	$L__BB5_9;
$L__BB5_11:
	cvt.u64.u32 	%rd7, %r1;
	add.s64 	%rd8, %rd1, %rd7;
	st.global.u8 	[%rd8], %rs8;
$L__BB5_12:
	ret;

}
	// .globl	_Z13filterPrimes2PjPbjS_Pi
.visible .entry _Z13filterPrimes2PjPbjS_Pi(
	.param .u64 .ptr .align 1 _Z13filterPrimes2PjPbjS_Pi_param_0,
	.param .u64 .ptr .align 1 _Z13filterPrimes2PjPbjS_Pi_param_1,
	.param .u32 _Z13filterPrimes2PjPbjS_Pi_param_2,
	.param .u64 .ptr .align 1 _Z13filterPrimes2PjPbjS_Pi_param_3,
	.param .u64 .ptr .align 1 _Z13filterPrimes2PjPbjS_Pi_param_4
)
{
	.reg .pred 	%p<4>;
	.reg .b16 	%rs<2>;
	.reg .b32 	%r<7>;
	.reg .b64 	%rd<7>;

	ld.param.u64 	%rd1, [_Z13filterPrimes2PjPbjS_Pi_param_1];
	ld.param.u32 	%r4, [_Z13filterPrimes2PjPbjS_Pi_param_2];
	ld.param.u64 	%rd2, [_Z13filterPrimes2PjPbjS_Pi_param_4];
	mov.u32 	%r5, %ctaid.x;
	mov.u32 	%r1, %ntid.x;
	mov.u32 	%r2, %tid.x;
	mad.lo.s32 	%r3, %r5, %r1, %r2;
	setp.ge.u32 	%p1, %r3, %r4;
	@%p1 bra 	$L__BB6_4;
	cvta.to.global.u64 	%rd3, %rd1;
	cvt.u64.u32 	%rd4, %r3;
	add.s64 	%rd5, %rd3, %rd4;
	ld.global.u8 	%rs1, [%rd5];
	setp.eq.s16 	%p2, %rs1, 0;
	@%p2 bra 	$L__BB6_4;
	bar.sync 	0;
	setp.ne.s32 	%p3, %r2, 0;
	@%p3 bra 	$L__BB6_4;
	cvta.to.global.u64 	%rd6, %rd2;
	atom.global.add.u32 	%r6, [%rd6], %r1;
$L__BB6_4:
	ret;

}
	// .globl	_Z14extractPrimes2PjS_Pbji
.visible .entry _Z14extractPrimes2PjS_Pbji(
	.param .u64 .ptr .align 1 _Z14extractPrimes2PjS_Pbji_param_0,
	.param .u64 .ptr .align 1 _Z14extractPrimes2PjS_Pbji_param_1,
	.param .u64 .ptr .align 1 _Z14extractPrimes2PjS_Pbji_param_2,
	.param .u32 _Z14extractPrimes2PjS_Pbji_param_3,
	.param .u32 _Z14extractPrimes2PjS_Pbji_param_4
)
{
	.reg .pred 	%p<6>;
	.reg .b16 	%rs<2>;
	.reg .b32 	%r<12>;
	.reg .b64 	%rd<13>;

	ld.param.u64 	%rd2, [_Z14extractPrimes2PjS_Pbji_param_0];
	ld.param.u64 	%rd3, [_Z14extractPrimes2PjS_Pbji_param_1];
	ld.param.u64 	%rd4, [_Z14extractPrimes2PjS_Pbji_param_2];
	ld.param.u32 	%r4, [_Z14extractPrimes2PjS_Pbji_param_3];
	ld.param.u32 	%r5, [_Z14extractPrimes2PjS_Pbji_param_4];
	mov.u32 	%r6, %ctaid.x;
	mov.u32 	%r7, %ntid.x;
	mov.u32 	%r8, %tid.x;
	mad.lo.s32 	%r1, %r6, %r7, %r8;
	setp.ge.u32 	%p1, %r1, %r5;
	setp.eq.s32 	%p2, %r4, 0;
	or.pred  	%p3, %p1, %p2;
	@%p3 bra 	$L__BB7_5;
	cvta.to.global.u64 	%rd1, %rd4;
	mov.b32 	%r11, 0;
	bra.uni 	$L__BB7_3;
$L__BB7_2:
	add.s32 	%r11, %r11, 1;
	setp.eq.s32 	%p5, %r11, %r4;
	@%p5 bra 	$L__BB7_5;
$L__BB7_3:
	cvt.u64.u32 	%rd5, %r11;
	add.s64 	%rd6, %rd1, %rd5;
	ld.global.u8 	%rs1, [%rd6];
	setp.eq.s16 	%p4, %rs1, 0;
	@%p4 bra 	$L__BB7_2;
	cvta.to.global.u64 	%rd7, %rd3;
	mul.wide.u32 	%rd8, %r11, 4;
	add.s64 	%rd9, %rd7, %rd8;
	ld.global.u32 	%r10, [%rd9];
	cvta.to.global.u64 	%rd10, %rd2;
	mul.wide.u32 	%rd11, %r1, 4;
	add.s64 	%rd12, %rd10, %rd11;
	st.global.u32 	[%rd12], %r10;
$L__BB7_5:
	ret;

}
	// .globl	_Z22generateRandomNumbers2Pjj
.visible .entry _Z22generateRandomNumbers2Pjj(
	.param .u64 .ptr .align 1 _Z22generateRandomNumbers2Pjj_param_0,
	.param .u32 _Z22generateRandomNumbers2Pjj_param_1
)
{
	.local .align 8 .b8 	__local_depot8[48];
	.reg .b64 	%SP;
	.reg .b64 	%SPL;
	.reg .pred 	%p<64>;
	.reg .b32 	%r<1206>;
	.reg .b64 	%rd<28>;

	mov.u64 	%SPL, __local_depot8;
	ld.param.u64 	%rd10, [_Z22generateRandomNumbers2Pjj_param_0];
	ld.param.u32 	%r541, [_Z22generateRandomNumbers2Pjj_param_1];
	mov.u32 	%r542, %ctaid.x;
	mov.u32 	%r543, %ntid.x;
	mov.u32 	%r544, %tid.x;
	mad.lo.s32 	%r1, %r542, %r543, %r544;
	setp.ge.u32 	%p1, %r1, %r541;
	@%p1 bra 	$L__BB8_117;
	add.u64 	%rd1, %SPL, 0;
	// begin inline asm
	mov.u64 	%rd11, %clock64;
	// end inline asm
	cvt.u64.u32 	%rd2, %r1;
	cvt.u32.u64 	%r545, %rd11;
	xor.b32  	%r546, %r545, -1429050551;
	mul.lo.s32 	%r547, %r546, 1099087573;
	{ .reg .b32 tmp; mov.b64 {tmp, %r548}, %rd11; }
	xor.b32  	%r549, %r548, -136515619;
	mul.lo.s32 	%r550, %r549, -1703105765;
	add.s32 	%r551, %r547, %r550;
	add.s32 	%r2, %r551, 6615241;
	add.s32 	%r942, %r547, 123456789;
	st.local.v2.u32 	[%rd1], {%r2, %r942};
	xor.b32  	%r552, %r547, 362436069;
	add.s32 	%r553, %r550, 521288629;
	st.local.v2.u32 	[%rd1+8], {%r552, %r553};
	xor.b32  	%r554, %r550, 88675123;
	add.s32 	%r938, %r547, 5783321;
	st.local.v2.u32 	[%rd1+16], {%r554, %r938};
	setp.eq.s32 	%p2, %r1, 0;
	@%p2 bra 	$L__BB8_116;
	mov.b32 	%r925, 0;
	mov.u64 	%rd27, %rd2;
$L__BB8_3:
	mov.u64 	%rd3, %rd27;
	and.b64  	%rd4, %rd3, 3;
	setp.eq.s64 	%p3, %rd4, 0;
	@%p3 bra 	$L__BB8_115;
	mul.wide.u32 	%rd13, %r925, 3200;
	mov.u64 	%rd14, precalc_xorwow_matrix;
	add.s64 	%rd5, %rd14, %rd13;
	mov.b32 	%r938, 0;
	mov.u32 	%r939, %r938;
	mov.u32 	%r940, %r938;
	mov.u32 	%r941, %r938;
	mov.u32 	%r942, %r938;
	mov.u32 	%r931, %r938;
$L__BB8_5:
	mul.wide.u32 	%rd15, %r931, 4;
	add.s64 	%rd16, %rd1, %rd15;
	ld.local.u32 	%r14, [%rd16+4];
	shl.b32 	%r15, %r931, 5;
	mov.b32 	%r937, 0;
$L__BB8_6:
	.pragma "nounroll";
	shr.u32 	%r558, %r14, %r937;
	and.b32  	%r559, %r558, 1;
	setp.eq.b32 	%p4, %r559, 1;
	not.pred 	%p5, %p4;
	add.s32 	%r560, %r15, %r937;
	mul.lo.s32 	%r561, %r560, 5;
	mul.wide.u32 	%rd17, %r561, 4;
	add.s64 	%rd6, %rd5, %rd17;
	@%p5 bra 	$L__BB8_8;
	ld.global.u32 	%r562, [%rd6];
	xor.b32  	%r942, %r942, %r562;
	ld.global.u32 	%r563, [%rd6+4];
	xor.b32  	%r941, %r941, %r563;
	ld.global.u32 	%r564, [%rd6+8];
	xor.b32  	%r940, %r940, %r564;
	ld.global.u32 	%r565, [%rd6+12];
	xor.b32  	%r939, %r939, %r565;
	ld.global.u32 	%r566, [%rd6+16];
	xor.b32  	%r938, %r938, %r566;
$L__BB8_8:
	and.b32  	%r568, %r558, 2;
	setp.eq.s32 	%p6, %r568, 0;
	@%p6 bra 	$L__BB8_10;
	ld.global.u32 	%r569, [%rd6+20];
	xor.b32  	%r942, %r942, %r569;
	ld.global.u32 	%r570, [%rd6+24];
	xor.b32  	%r941, %r941, %r570;
	ld.global.u32 	%r571, [%rd6+28];
	xor.b32  	%r940, %r940, %r571;
	ld.global.u32 	%r572, [%rd6+32];
	xor.b32  	%r939, %r939, %r572;
	ld.global.u32 	%r573, [%rd6+36];
	xor.b32  	%r938, %r938, %r573;
$L__BB8_10:
	and.b32  	%r575, %r558, 4;
	setp.eq.s32 	%p7, %r575, 0;
	@%p7 bra 	$L__BB8_12;
	ld.global.u32 	%r576, [%rd6+40];
	xor.b32  	%r942, %r942, %r576;
	ld.global.u32 	%r577, [%rd6+44];
	xor.b32  	%r941, %r941, %r577;
	ld.global.u32 	%r578, [%rd6+48];
	xor.b32  	%r940, %r940, %r578;
	ld.global.u32 	%r579, [%rd6+52];
	xor.b32  	%r939, %r939, %r579;
	ld.global.u32 	%r580, [%rd6+56];
	xor.b32  	%r938, %r938, %r580;
$L__BB8_12:
	and.b32  	%r582, %r558, 8;
	setp.eq.s32 	%p8, %r582, 0;
	@%p8 bra 	$L__BB8_14;
	ld.global.u32 	%r583, [%rd6+60];
	xor.b32  	%r942, %r942, %r583;
	ld.global.u32 	%r584, [%rd6+64];
	xor.b32  	%r941, %r941, %r584;
	ld.global.u32 	%r585, [%rd6+68];
	xor.b32  	%r940, %r940, %r585;
	ld.global.u32 	%r586, [%rd6+72];
	xor.b32  	%r939, %r939, %r586;
	ld.global.u32 	%r587, [%rd6+76];
	xor.b32  	%r938, %r938, %r587;
$L__BB8_14:
	and.b32  	%r589, %r558, 16;
	setp.eq.s32 	%p9, %r589, 0;
	@%p9 bra 	$L__BB8_16;
	ld.global.u32 	%r590, [%rd6+80];
	xor.b32  	%r942, %r942, %r590;
	ld.global.u32 	%r591, [%rd6+84];
	xor.b32  	%r941, %r941, %r591;
	ld.global.u32 	%r592, [%rd6+88];
	xor.b32  	%r940, %r940, %r592;
	ld.global.u32 	%r593, [%rd6+92];
	xor.b32  	%r939, %r939, %r593;
	ld.global.u32 	%r594, [%rd6+96];
	xor.b32  	%r938, %r938, %r594;
$L__BB8_16:
	and.b32  	%r596, %r558, 32;
	setp.eq.s32 	%p10, %r596, 0;
	@%p10 bra 	$L__BB8_18;
	ld.global.u32 	%r597, [%rd6+100];
	xor.b32  	%r942, %r942, %r597;
	ld.global.u32 	%r598, [%rd6+104];
	xor.b32  	%r941, %r941, %r598;
	ld.global.u32 	%r599, [%rd6+108];
	xor.b32  	%r940, %r940, %r599;
	ld.global.u32 	%r600, [%rd6+112];
	xor.b32  	%r939, %r939, %r600;
	ld.global.u32 	%r601, [%rd6+116];
	xor.b32  	%r938, %r938, %r601;
$L__BB8_18:
	and.b32  	%r603, %r558, 64;
	setp.eq.s32 	%p11, %r603, 0;
	@%p11 bra 	$L__BB8_20;
	ld.global.u32 	%r604, [%rd6+120];
	xor.b32  	%r942, %r942, %r604;
	ld.global.u32 	%r605, [%rd6+124];
	xor.b32  	%r941, %r941, %r605;
	ld.global.u32 	%r606, [%rd6+128];
	xor.b32  	%r940, %r940, %r606;
	ld.global.u32 	%r607, [%rd6+132];
	xor.b32  	%r939, %r939, %r607;
	ld.global.u32 	%r608, [%rd6+136];
	xor.b32  	%r938, %r938, %r608;
$L__BB8_20:
	and.b32  	%r610, %r558, 128;
	setp.eq.s32 	%p12, %r610, 0;
	@%p12 bra 	$L__BB8_22;
	ld.global.u32 	%r611, [%rd6+140];
	xor.b32  	%r942, %r942, %r611;
	ld.global.u32 	%r612, [%rd6+144];
	xor.b32  	%r941, %r941, %r612;
	ld.global.u32 	%r613, [%rd6+148];
	xor.b32  	%r940, %r940, %r613;
	ld.global.u32 	%r614, [%rd6+152];
	xor.b32  	%r939, %r939, %r614;
	ld.global.u32 	%r615, [%rd6+156];
	xor.b32  	%r938, %r938, %r615;
$L__BB8_22:
	and.b32  	%r617, %r558, 256;
	setp.eq.s32 	%p13, %r617, 0;
	@%p13 bra 	$L__BB8_24;
	ld.global.u32 	%r618, [%rd6+160];
	xor.b32  	%r942, %r942, %r618;
	ld.global.u32 	%r619, [%rd6+164];
	xor.b32  	%r941, %r941, %r619;
	ld.global.u32 	%r620, [%rd6+168];
	xor.b32  	%r940, %r940, %r620;
	ld.global.u32 	%r621, [%rd6+172];
	xor.b32  	%r939, %r939, %r621;
	ld.global.u32 	%r622, [%rd6+176];
	xor.b32  	%r938, %r938, %r622;
$L__BB8_24:
	and.b32  	%r624, %r558, 512;
	setp.eq.s32 	%p14, %r624, 0;
	@%p14 bra 	$L__BB8_26;
	ld.global.u32 	%r625, [%rd6+180];
	xor.b32  	%r942, %r942, %r625;
	ld.global.u32 	%r626, [%rd6+184];
	xor.b32  	%r941, %r941, %r626;
	ld.global.u32 	%r627, [%rd6+188];
	xor.b32  	%r940, %r940, %r627;
	ld.global.u32 	%r628, [%rd6+192];
	xor.b32  	%r939, %r939, %r628;
	ld.global.u32 	%r629, [%rd6+196];
	xor.b32  	%r938, %r938, %r629;
$L__BB8_26:
	and.b32  	%r631, %r558, 1024;
	setp.eq.s32 	%p15, %r631, 0;
	@%p15 bra 	$L__BB8_28;
	ld.global.u32 	%r632, [%rd6+200];
	xor.b32  	%r942, %r942, %r632;
	ld.global.u32 	%r633, [%rd6+204];
	xor.b32  	%r941, %r941, %r633;
	ld.global.u32 	%r634, [%rd6+208];
	xor.b32  	%r940, %r940, %r634;
	ld.global.u32 	%r635, [%rd6+212];
	xor.b32  	%r939, %r939, %r635;
	ld.global.u32 	%r636, [%rd6+216];
	xor.b32  	%r938, %r938, %r636;
$L__BB8_28:
	and.b32  	%r638, %r558, 2048;
	setp.eq.s32 	%p16, %r638, 0;
	@%p16 bra 	$L__BB8_30;
	ld.global.u32 	%r639, [%rd6+220];
	xor.b32  	%r942, %r942, %r639;
	ld.global.u32 	%r640, [%rd6+224];
	xor.b32  	%r941, %r941, %r640;
	ld.global.u32 	%r641, [%rd6+228];
	xor.b32  	%r940, %r940, %r641;
	ld.global.u32 	%r642, [%rd6+232];
	xor.b32  	%r939, %r939, %r642;
	ld.global.u32 	%r643, [%rd6+236];
	xor.b32  	%r938, %r938, %r643;
$L__BB8_30:
	and.b32  	%r645, %r558, 4096;
	setp.eq.s32 	%p17, %r645, 0;
	@%p17 bra 	$L__BB8_32;
	ld.global.u32 	%r646, [%rd6+240];
	xor.b32  	%r942, %r942, %r646;
	ld.global.u32 	%r647, [%rd6+244];
	xor.b32  	%r941, %r941, %r647;
	ld.global.u32 	%r648, [%rd6+248];
	xor.b32  	%r940, %r940, %r648;
	ld.global.u32 	%r649, [%rd6+252];
	xor.b32  	%r939, %r939, %r649;
	ld.global.u32 	%r650, [%rd6+256];
	xor.b32  	%r938, %r938, %r650;
$L__BB8_32:
	and.b32  	%r652, %r558, 8192;
	setp.eq.s32 	%p18, %r652, 0;
	@%p18 bra 	$L__BB8_34;
	ld.global.u32 	%r653, [%rd6+260];
	xor.b32  	%r942, %r942, %r653;
	ld.global.u32 	%r654, [%rd6+264];
	xor.b32  	%r941, %r941, %r654;
	ld.global.u32 	%r655, [%rd6+268];
	xor.b32  	%r940, %r940, %r655;
	ld.global.u32 	%r656, [%rd6+272];
	xor.b32  	%r939, %r939, %r656;
	ld.global.u32 	%r657, [%rd6+276];
	xor.b32  	%r938, %r938, %r657;
$L__BB8_34:
	and.b32  	%r659, %r558, 16384;
	setp.eq.s32 	%p19, %r659, 0;
	@%p19 bra 	$L__BB8_36;
	ld.global.u32 	%r660, [%rd6+280];
	xor.b32  	%r942, %r942, %r660;
	ld.global.u32 	%r661, [%rd6+284];
	xor.b32  	%r941, %r941, %r661;
	ld.global.u32 	%r662, [%rd6+288];
	xor.b32  	%r940, %r940, %r662;
	ld.global.u32 	%r663, [%rd6+292];
	xor.b32  	%r939, %r939, %r663;
	ld.global.u32 	%r664, [%rd6+296];
	xor.b32  	%r938, %r938, %r664;
$L__BB8_36:
	and.b32  	%r666, %r558, 32768;
	setp.eq.s32 	%p20, %r666, 0;
	@%p20 bra 	$L__BB8_38;
	ld.global.u32 	%r667, [%rd6+300];
	xor.b32  	%r942, %r942, %r667;
	ld.global.u32 	%r668, [%rd6+304];
	xor.b32  	%r941, %r941, %r668;
	ld.global.u32 	%r669, [%rd6+308];
	xor.b32  	%r940, %r940, %r669;
	ld.global.u32 	%r670, [%rd6+312];
	xor.b32  	%r939, %r939, %r670;
	ld.global.u32 	%r671, [%rd6+316];
	xor.b32  	%r938, %r938, %r671;
$L__BB8_38:
	add.s32 	%r937, %r937, 16;
	setp.ne.s32 	%p21, %r937, 32;
	@%p21 bra 	$L__BB8_6;
	mad.lo.s32 	%r672, %r931, -31, %r15;
	add.s32 	%r931, %r672, 1;
	setp.ne.s32 	%p22, %r931, 5;
	@%p22 bra 	$L__BB8_5;
	st.local.u32 	[%rd1+4], %r942;
	st.local.v2.u32 	[%rd1+8], {%r941, %r940};
	st.local.v2.u32 	[%rd1+16], {%r939, %r938};
	setp.eq.s64 	%p23, %rd4, 1;
	@%p23 bra 	$L__BB8_115;
	mov.b32 	%r938, 0;
	mov.u32 	%r1031, %r938;
	mov.u32 	%r1032, %r938;
	mov.u32 	%r1033, %r938;
	mov.u32 	%r942, %r938;
	mov.u32 	%r1023, %r938;
$L__BB8_42:
	mul.wide.u32 	%rd18, %r1023, 4;
	add.s64 	%rd19, %rd1, %rd18;
	ld.local.u32 	%r190, [%rd19+4];
	shl.b32 	%r191, %r1023, 5;
	mov.b32 	%r1029, 0;
$L__BB8_43:
	.pragma "nounroll";
	shr.u32 	%r675, %r190, %r1029;
	and.b32  	%r676, %r675, 1;
	setp.eq.b32 	%p24, %r676, 1;
	not.pred 	%p25, %p24;
	add.s32 	%r677, %r191, %r1029;
	mul.lo.s32 	%r678, %r677, 5;
	mul.wide.u32 	%rd20, %r678, 4;
	add.s64 	%rd7, %rd5, %rd20;
	@%p25 bra 	$L__BB8_45;
	ld.global.u32 	%r679, [%rd7];
	xor.b32  	%r942, %r942, %r679;
	ld.global.u32 	%r680, [%rd7+4];
	xor.b32  	%r1033, %r1033, %r680;
	ld.global.u32 	%r681, [%rd7+8];
	xor.b32  	%r1032, %r1032, %r681;
	ld.global.u32 	%r682, [%rd7+12];
	xor.b32  	%r1031, %r1031, %r682;
	ld.global.u32 	%r683, [%rd7+16];
	xor.b32  	%r938, %r938, %r683;
$L__BB8_45:
	and.b32  	%r685, %r675, 2;
	setp.eq.s32 	%p26, %r685, 0;
	@%p26 bra 	$L__BB8_47;
	ld.global.u32 	%r686, [%rd7+20];
	xor.b32  	%r942, %r942, %r686;
	ld.global.u32 	%r687, [%rd7+24];
	xor.b32  	%r1033, %r1033, %r687;
	ld.global.u32 	%r688, [%rd7+28];
	xor.b32  	%r1032, %r1032, %r688;
	ld.global.u32 	%r689, [%rd7+32];
	xor.b32  	%r1031, %r1031, %r689;
	ld.global.u32 	%r690, [%rd7+36];
	xor.b32  	%r938, %r938, %r690;
$L__BB8_47:
	and.b32  	%r692, %r675, 4;
	setp.eq.s32 	%p27, %r692, 0;
	@%p27 bra 	$L__BB8_49;
	ld.global.u32 	%r693, [%rd7+40];
	xor.b32  	%r942, %r942, %r693;
	ld.global.u32 	%r694, [%rd7+44];
	xor.b32  	%r1033, %r1033, %r694;
	ld.global.u32 	%r695, [%rd7+48];
	xor.b32  	%r1032, %r1032, %r695;
	ld.global.u32 	%r696, [%rd7+52];
	xor.b32  	%r1031, %r1031, %r696;
	ld.global.u32 	%r697, [%rd7+56];
	xor.b32  	%r938, %r938, %r697;
$L__BB8_49:
	and.b32  	%r699, %r675, 8;
	setp.eq.s32 	%p28, %r699, 0;
	@%p28 bra 	$L__BB8_51;
	ld.global.u32 	%r700, [%rd7+60];
	xor.b32  	%r942, %r942, %r700;
	ld.global.u32 	%r701, [%rd7+64];
	xor.b32  	%r1033, %r1033, %r701;
	ld.global.u32 	%r702, [%rd7+68];
	xor.b32  	%r1032, %r1032, %r702;
	ld.global.u32 	%r703, [%rd7+72];
	xor.b32  	%r1031, %r1031, %r703;
	ld.global.u32 	%r704, [%rd7+76];
	xor.b32  	%r938, %r938, %r704;
$L__BB8_51:
	and.b32  	%r706, %r675, 16;
	setp.eq.s32 	%p29, %r706, 0;
	@%p29 bra 	$L__BB8_53;
	ld.global.u32 	%r707, [%rd7+80];
	xor.b32  	%r942, %r942, %r707;
	ld.global.u32 	%r708, [%rd7+84];
	xor.b32  	%r1033, %r1033, %r708;
	ld.global.u32 	%r709, [%rd7+88];
	xor.b32  	%r1032, %r1032, %r709;
	ld.global.u32 	%r710, [%rd7+92];
	xor.b32  	%r1031, %r1031, %r710;
	ld.global.u32 	%r711, [%rd7+96];
	xor.b32  	%r938, %r938, %r711;
$L__BB8_53:
	and.b32  	%r713, %r675, 32;
	setp.eq.s32 	%p30, %r713, 0;
	@%p30 bra 	$L__BB8_55;
	ld.global.u32 	%r714, [%rd7+100];
	xor.b32  	%r942, %r942, %r714;
	ld.global.u32 	%r715, [%rd7+104];
	xor.b32  	%r1033, %r1033, %r715;
	ld.global.u32 	%r716, [%rd7+108];
	xor.b32  	%r1032, %r1032, %r716;
	ld.global.u32 	%r717, [%rd7+112];
	xor.b32  	%r1031, %r1031, %r717;
	ld.global.u32 	%r718, [%rd7+116];
	xor.b32  	%r938, %r938, %r718;
$L__BB8_55:
	and.b32  	%r720, %r675, 64;
	setp.eq.s32 	%p31, %r720, 0;
	@%p31 bra 	$L__BB8_57;
	ld.global.u32 	%r721, [%rd7+120];
	xor.b32  	%r942, %r942, %r721;
	ld.global.u32 	%r722, [%rd7+124];
	xor.b32  	%r1033, %r1033, %r722;
	ld.global.u32 	%r723, [%rd7+128];
	xor.b32  	%r1032, %r1032, %r723;
	ld.global.u32 	%r724, [%rd7+132];
	xor.b32  	%r1031, %r1031, %r724;
	ld.global.u32 	%r725, [%rd7+136];
	xor.b32  	%r938, %r938, %r725;
$L__BB8_57:
	and.b32  	%r727, %r675, 128;
	setp.eq.s32 	%p32, %r727, 0;
	@%p32 bra 	$L__BB8_59;
	ld.global.u32 	%r728, [%rd7+140];
	xor.b32  	%r942, %r942, %r728;
	ld.global.u32 	%r729, [%rd7+144];
	xor.b32  	%r1033, %r1033, %r729;
	ld.global.u32 	%r730, [%rd7+148];
	xor.b32  	%r1032, %r1032, %r730;
	ld.global.u32 	%r731, [%rd7+152];
	xor.b32  	%r1031, %r1031, %r731;
	ld.global.u32 	%r732, [%rd7+156];
	xor.b32  	%r938, %r938, %r732;
$L__BB8_59:
	and.b32  	%r734, %r675, 256;
	setp.eq.s32 	%p33, %r734, 0;
	@%p33 bra 	$L__BB8_61;
	ld.global.u32 	%r735, [%rd7+160];
	xor.b32  	%r942, %r942, %r735;
	ld.global.u32 	%r736, [%rd7+164];
	xor.b32  	%r1033, %r1033, %r736;
	ld.global.u32 	%r737, [%rd7+168];
	xor.b32  	%r1032, %r1032, %r737;
	ld.global.u32 	%r738, [%rd7+172];
	xor.b32  	%r1031, %r1031, %r738;
	ld.global.u32 	%r739, [%rd7+176];
	xor.b32  	%r938, %r938, %r739;
$L__BB8_61:
	and.b32  	%r741, %r675, 512;
	setp.eq.s32 	%p34, %r741, 0;
	@%p34 bra 	$L__BB8_63;
	ld.global.u32 	%r742, [%rd7+180];
	xor.b32  	%r942, %r942, %r742;
	ld.global.u32 	%r743, [%rd7+184];
	xor.b32  	%r1033, %r1033, %r743;
	ld.global.u32 	%r744, [%rd7+188];
	xor.b32  	%r1032, %r1032, %r744;
	ld.global.u32 	%r745, [%rd7+192];
	xor.b32  	%r1031, %r1031, %r745;
	ld.global.u32 	%r746, [%rd7+196];
	xor.b32  	%r938, %r938, %r746;
$L__BB8_63:
	and.b32  	%r748, %r675, 1024;
	setp.eq.s32 	%p35, %r748, 0;
	@%p35 bra 	$L__BB8_65;
	ld.global.u32 	%r749, [%rd7+200];
	xor.b32  	%r942, %r942, %r749;
	ld.global.u32 	%r750, [%rd7+204];
	xor.b32  	%r1033, %r1033, %r750;
	ld.global.u32 	%r751, [%rd7+208];
	xor.b32  	%r1032, %r1032, %r751;
	ld.global.u32 	%r752, [%rd7+212];
	xor.b32  	%r1031, %r1031, %r752;
	ld.global.u32 	%r753, [%rd7+216];
	xor.b32  	%r938, %r938, %r753;
$L__BB8_65:
	and.b32  	%r755, %r675, 2048;
	setp.eq.s32 	%p36, %r755, 0;
	@%p36 bra 	$L__BB8_67;
	ld.global.u32 	%r756, [%rd7+220];
	xor.b32  	%r942, %r942, %r756;
	ld.global.u32 	%r757, [%rd7+224];
	xor.b32  	%r1033, %r1033, %r757;
	ld.global.u32 	%r758, [%rd7+228];
	xor.b32  	%r1032, %r1032, %r758;
	ld.global.u32 	%r759, [%rd7+232];
	xor.b32  	%r1031, %r1031, %r759;
	ld.global.u32 	%r760, [%rd7+236];
	xor.b32  	%r938, %r938, %r760;
$L__BB8_67:
	and.b32  	%r762, %r675, 4096;
	setp.eq.s32 	%p37, %r762, 0;
	@%p37 bra 	$L__BB8_69;
	ld.global.u32 	%r763, [%rd7+240];
	xor.b32  	%r942, %r942, %r763;
	ld.global.u32 	%r764, [%rd7+244];
	xor.b32  	%r1033, %r1033, %r764;
	ld.global.u32 	%r765, [%rd7+248];
	xor.b32  	%r1032, %r1032, %r765;
	ld.global.u32 	%r766, [%rd7+252];
	xor.b32  	%r1031, %r1031, %r766;
	ld.global.u32 	%r767, [%rd7+256];
	xor.b32  	%r938, %r938, %r767;
$L__BB8_69:
	and.b32  	%r769, %r675, 8192;
	setp.eq.s32 	%p38, %r769, 0;
	@%p38 bra 	$L__BB8_71;
	ld.global.u32 	%r770, [%rd7+260];
	xor.b32  	%r942, %r942, %r770;
	ld.global.u32 	%r771, [%rd7+264];
	xor.b32  	%r1033, %r1033, %r771;
	ld.global.u32 	%r772, [%rd7+268];
	xor.b32  	%r1032, %r1032, %r772;
	ld.global.u32 	%r773, [%rd7+272];
	xor.b32  	%r1031, %r1031, %r773;
	ld.global.u32 	%r774, [%rd7+276];
	xor.b32  	%r938, %r938, %r774;
$L__BB8_71:
	and.b32  	%r776, %r675, 16384;
	setp.eq.s32 	%p39, %r776, 0;
	@%p39 bra 	$L__BB8_73;
	ld.global.u32 	%r777, [%rd7+280];
	xor.b32  	%r942, %r942, %r777;
	ld.global.u32 	%r778, [%rd7+284];
	xor.b32  	%r1033, %r1033, %r778;
	ld.global.u32 	%r779, [%rd7+288];
	xor.b32  	%r1032, %r1032, %r779;
	ld.global.u32 	%r780, [%rd7+292];
	xor.b32  	%r1031, %r1031, %r780;
	ld.global.u32 	%r781, [%rd7+296];
	xor.b32  	%r938, %r938, %r781;
$L__BB8_73:
	and.b32  	%r783, %r675, 32768;
	setp.eq.s32 	%p40, %r783, 0;
	@%p40 bra 	$L__BB8_75;
	ld.global.u32 	%r784, [%rd7+300];
	xor.b32  	%r942, %r942, %r784;
	ld.global.u32 	%r785, [%rd7+304];
	xor.b32  	%r1033, %r1033, %r785;
	ld.global.u32 	%r786, [%rd7+308];
	xor.b32  	%r1032, %r1032, %r786;
	ld.global.u32 	%r787, [%rd7+312];
	xor.b32  	%r1031, %r1031, %r787;
	ld.global.u32 	%r788, [%rd7+316];
	xor.b32  	%r938, %r938, %r788;
$L__BB8_75:
	add.s32 	%r1029, %r1029, 16;
	setp.ne.s32 	%p41, %r1029, 32;
	@%p41 bra 	$L__BB8_43;
	mad.lo.s32 	%r789, %r1023, -31, %r191;
	add.s32 	%r1023, %r789, 1;
	setp.ne.s32 	%p42, %r1023, 5;
	@%p42 bra 	$L__BB8_42;
	st.local.u32 	[%rd1+4], %r942;
	st.local.v2.u32 	[%rd1+8], {%r1033, %r1032};
	st.local.v2.u32 	[%rd1+16], {%r1031, %r938};
	setp.ne.s64 	%p43, %rd4, 3;
	@%p43 bra 	$L__BB8_115;
	mov.b32 	%r938, 0;
	mov.u32 	%r1123, %r938;
	mov.u32 	%r1124, %r938;
	mov.u32 	%r1125, %r938;
	mov.u32 	%r942, %r938;
	mov.u32 	%r1115, %r938;
$L__BB8_79:
	mul.wide.u32 	%rd21, %r1115, 4;
	add.s64 	%rd22, %rd1, %rd21;
	ld.local.u32 	%r366, [%rd22+4];
	shl.b32 	%r367, %r1115, 5;
	mov.b32 	%r1121, 0;
$L__BB8_80:
	.pragma "nounroll";
	shr.u32 	%r792, %r366, %r1121;
	and.b32  	%r793, %r792, 1;
	setp.eq.b32 	%p44, %r793, 1;
	not.pred 	%p45, %p44;
	add.s32 	%r794, %r367, %r1121;
	mul.lo.s32 	%r795, %r794, 5;
	mul.wide.u32 	%rd23, %r795, 4;
	add.s64 	%rd8, %rd5, %rd23;
	@%p45 bra 	$L__BB8_82;
	ld.global.u32 	%r796, [%rd8];
	xor.b32  	%r942, %r942, %r796;
	ld.global.u32 	%r797, [%rd8+4];
	xor.b32  	%r1125, %r1125, %r797;
	ld.global.u32 	%r798, [%rd8+8];
	xor.b32  	%r1124, %r1124, %r798;
	ld.global.u32 	%r799, [%rd8+12];
	xor.b32  	%r1123, %r1123, %r799;
	ld.global.u32 	%r800, [%rd8+16];
	xor.b32  	%r938, %r938, %r800;
$L__BB8_82:
	and.b32  	%r802, %r792, 2;
	setp.eq.s32 	%p46, %r802, 0;
	@%p46 bra 	$L__BB8_84;
	ld.global.u32 	%r803, [%rd8+20];
	xor.b32  	%r942, %r942, %r803;
	ld.global.u32 	%r804, [%rd8+24];
	xor.b32  	%r1125, %r1125, %r804;
	ld.global.u32 	%r805, [%rd8+28];
	xor.b32  	%r1124, %r1124, %r805;
	ld.global.u32 	%r806, [%rd8+32];
	xor.b32  	%r1123, %r1123, %r806;
	ld.global.u32 	%r807, [%rd8+36];
	xor.b32  	%r938, %r938, %r807;
$L__BB8_84:
	and.b32  	%r809, %r792, 4;
	setp.eq.s32 	%p47, %r809, 0;
	@%p47 bra 	$L__BB8_86;
	ld.global.u32 	%r810, [%rd8+40];
	xor.b32  	%r942, %r942, %r810;
	ld.global.u32 	%r811, [%rd8+44];
	xor.b32  	%r1125, %r1125, %r811;
	ld.global.u32 	%r812, [%rd8+48];
	xor.b32  	%r1124, %r1124, %r812;
	ld.global.u32 	%r813, [%rd8+52];
	xor.b32  	%r1123, %r1123, %r813;
	ld.global.u32 	%r814, [%rd8+56];
	xor.b32  	%r938, %r938, %r814;
$L__BB8_86:
	and.b32  	%r816, %r792, 8;
	setp.eq.s32 	%p48, %r816, 0;
	@%p48 bra 	$L__BB8_88;
	ld.global.u32 	%r817, [%rd8+60];
	xor.b32  	%r942, %r942, %r817;
	ld.global.u32 	%r818, [%rd8+64];
	xor.b32  	%r1125, %r1125, %r818;
	ld.global.u32 	%r819, [%rd8+68];
	xor.b32  	%r1124, %r1124, %r819;
	ld.global.u32 	%r820, [%rd8+72];
	xor.b32  	%r1123, %r1123, %r820;
	ld.global.u32 	%r821, [%rd8+76];
	xor.b32  	%r938, %r938, %r821;
$L__BB8_88:
	and.b32  	%r823, %r792, 16;
	setp.eq.s32 	%p49, %r823, 0;
	@%p49 bra 	$L__BB8_90;
	ld.global.u32 	%r824, [%rd8+80];
	xor.b32  	%r942, %r942, %r824;
	ld.global.u32 	%r825, [%rd8+84];
	xor.b32  	%r1125, %r1125, %r825;
	ld.global.u32 	%r826, [%rd8+88];
	xor.b32  	%r1124, %r1124, %r826;
	ld.global.u32 	%r827, [%rd8+92];
	xor.b32  	%r1123, %r1123, %r827;
	ld.global.u32 	%r828, [%rd8+96];
	xor.b32  	%r938, %r938, %r828;
$L__BB8_90:
	and.b32  	%r830, %r792, 32;
	setp.eq.s32 	%p50, %r830, 0;
	@%p50 bra 	$L__BB8_92;
	ld.global.u32 	%r831, [%rd8+100];
	xor.b32  	%r942, %r942, %r831;
	ld.global.u32 	%r832, [%rd8+104];
	xor.b32  	%r1125, %r1125, %r832;
	ld.global.u32 	%r833, [%rd8+108];
	xor.b32  	%r1124, %r1124, %r833;
	ld.global.u32 	%r834, [%rd8+112];
	xor.b32  	%r1123, %r1123, %r834;
	ld.global.u32 	%r835, [%rd8+116];
	xor.b32  	%r938, %r938, %r835;
$L__BB8_92:
	and.b32  	%r837, %r792, 64;
	setp.eq.s32 	%p51, %r837, 0;
	@%p51 bra 	$L__BB8_94;
	ld.global.u32 	%r838, [%rd8+120];
	xor.b32  	%r942, %r942, %r838;
	ld.global.u32 	%r839, [%rd8+124];
	xor.b32  	%r1125, %r1125, %r839;
	ld.global.u32 	%r840, [%rd8+128];
	xor.b32  	%r1124, %r1124, %r840;
	ld.global.u32 	%r841, [%rd8+132];
	xor.b32  	%r1123, %r1123, %r841;
	ld.global.u32 	%r842, [%rd8+136];
	xor.b32  	%r938, %r938, %r842;
$L__BB8_94:
	and.b32  	%r844, %r792, 128;
	setp.eq.s32 	%p52, %r844, 0;
	@%p52 bra 	$L__BB8_96;
	ld.global.u32 	%r845, [%rd8+140];
	xor.b32  	%r942, %r942, %r845;
	ld.global.u32 	%r846, [%rd8+144];
	xor.b32  	%r1125, %r1125, %r846;
	ld.global.u32 	%r847, [%rd8+148];
	xor.b32  	%r1124, %r1124, %r847;
	ld.global.u32 	%r848, [%rd8+152];
	xor.b32  	%r1123, %r1123, %r848;
	ld.global.u32 	%r849, [%rd8+156];
	xor.b32  	%r938, %r938, %r849;
$L__BB8_96:
	and.b32  	%r851, %r792, 256;
	setp.eq.s32 	%p53, %r851, 0;
	@%p53 bra 	$L__BB8_98;
	ld.global.u32 	%r852, [%rd8+160];
	xor.b32  	%r942, %r942, %r852;
	ld.global.u32 	%r853, [%rd8+164];
	xor.b32  	%r1125, %r1125, %r853;
	ld.global.u32 	%r854, [%rd8+168];
	xor.b32  	%r1124, %r1124, %r854;
	ld.global.u32 	%r855, [%rd8+172];
	xor.b32  	%r1123, %r1123, %r855;
	ld.global.u32 	%r856, [%rd8+176];
	xor.b32  	%r938, %r938, %r856;
$L__BB8_98:
	and.b32  	%r858, %r792, 512;
	setp.eq.s32 	%p54, %r858, 0;
	@%p54 bra 	$L__BB8_100;
	ld.global.u32 	%r859, [%rd8+180];
	xor.b32  	%r942, %r942, %r859;
	ld.global.u32 	%r860, [%rd8+184];
	xor.b32  	%r1125, %r1125, %r860;
	ld.global.u32 	%r861, [%rd8+188];
	xor.b32  	%r1124, %r1124, %r861;
	ld.global.u32 	%r862, [%rd8+192];
	xor.b32  	%r1123, %r1123, %r862;
	ld.global.u32 	%r863, [%rd8+196];
	xor.b32  	%r938, %r938, %r863;
$L__BB8_100:
	and.b32  	%r865, %r792, 1024;
	setp.eq.s32 	%p55, %r865, 0;
	@%p55 bra 	$L__BB8_102;
	ld.global.u32 	%r866, [%rd8+200];
	xor.b32  	%r942, %r942, %r866;
	ld.global.u32 	%r867, [%rd8+204];
	xor.b32  	%r1125, %r1125, %r867;
	ld.global.u32 	%r868, [%rd8+208];
	xor.b32  	%r1124, %r1124, %r868;
	ld.global.u32 	%r869, [%rd8+212];
	xor.b32  	%r1123, %r1123, %r869;
	ld.global.u32 	%r870, [%rd8+216];
	xor.b32  	%r938, %r938, %r870;
$L__BB8_102:
	and.b32  	%r872, %r792, 2048;
	setp.eq.s32 	%p56, %r872, 0;
	@%p56 bra 	$L__BB8_104;
	ld.global.u32 	%r873, [%rd8+220];
	xor.b32  	%r942, %r942, %r873;
	ld.global.u32 	%r874, [%rd8+224];
	xor.b32  	%r1125, %r1125, %r874;
	ld.global.u32 	%r875, [%rd8+228];
	xor.b32  	%r1124, %r1124, %r875;
	ld.global.u32 	%r876, [%rd8+232];
	xor.b32  	%r1123, %r1123, %r876;
	ld.global.u32 	%r877, [%rd8+236];
	xor.b32  	%r938, %r938, %r877;
$L__BB8_104:
	and.b32  	%r879, %r792, 4096;
	setp.eq.s32 	%p57, %r879, 0;
	@%p57 bra 	$L__BB8_106;
	ld.global.u32 	%r880, [%rd8+240];
	xor.b32  	%r942, %r942, %r880;
	ld.global.u32 	%r881, [%rd8+244];
	xor.b32  	%r1125, %r1125, %r881;
	ld.global.u32 	%r882, [%rd8+248];
	xor.b32  	%r1124, %r1124, %r882;
	ld.global.u32 	%r883, [%rd8+252];
	xor.b32  	%r1123, %r1123, %r883;
	ld.global.u32 	%r884, [%rd8+256];
	xor.b32  	%r938, %r938, %r884;
$L__BB8_106:
	and.b32  	%r886, %r792, 8192;
	setp.eq.s32 	%p58, %r886, 0;
	@%p58 bra 	$L__BB8_108;
	ld.global.u32 	%r887, [%rd8+260];
	xor.b32  	%r942, %r942, %r887;
	ld.global.u32 	%r888, [%rd8+264];
	xor.b32  	%r1125, %r1125, %r888;
	ld.global.u32 	%r889, [%rd8+268];
	xor.b32  	%r1124, %r1124, %r889;
	ld.global.u32 	%r890, [%rd8+272];
	xor.b32  	%r1123, %r1123, %r890;
	ld.global.u32 	%r891, [%rd8+276];
	xor.b32  	%r938, %r938, %r891;
$L__BB8_108:
	and.b32  	%r893, %r792, 16384;
	setp.eq.s32 	%p59, %r893, 0;
	@%p59 bra 	$L__BB8_110;
	ld.global.u32 	%r894, [%rd8+280];
	xor.b32  	%r942, %r942, %r894;
	ld.global.u32 	%r895, [%rd8+284];
	xor.b32  	%r1125, %r1125, %r895;
	ld.global.u32 	%r896, [%rd8+288];
	xor.b32  	%r1124, %r1124, %r896;
	ld.global.u32 	%r897, [%rd8+292];
	xor.b32  	%r1123, %r1123, %r897;
	ld.global.u32 	%r898, [%rd8+296];
	xor.b32  	%r938, %r938, %r898;
$L__BB8_110:
	and.b32  	%r900, %r792, 32768;
	setp.eq.s32 	%p60, %r900, 0;
	@%p60 bra 	$L__BB8_112;
	ld.global.u32 	%r901, [%rd8+300];
	xor.b32  	%r942, %r942, %r901;
	ld.global.u32 	%r902, [%rd8+304];
	xor.b32  	%r1125, %r1125, %r902;
	ld.global.u32 	%r903, [%rd8+308];
	xor.b32  	%r1124, %r1124, %r903;
	ld.global.u32 	%r904, [%rd8+312];
	xor.b32  	%r1123, %r1123, %r904;
	ld.global.u32 	%r905, [%rd8+316];
	xor.b32  	%r938, %r938, %r905;
$L__BB8_112:
	add.s32 	%r1121, %r1121, 16;
	setp.ne.s32 	%p61, %r1121, 32;
	@%p61 bra 	$L__BB8_80;
	mad.lo.s32 	%r906, %r1115, -31, %r367;
	add.s32 	%r1115, %r906, 1;
	setp.ne.s32 	%p62, %r1115, 5;
	@%p62 bra 	$L__BB8_79;
	st.local.u32 	[%rd1+4], %r942;
	st.local.v2.u32 	[%rd1+8], {%r1125, %r1124};
	st.local.v2.u32 	[%rd1+16], {%r1123, %r938};
$L__BB8_115:
	shr.u64 	%rd27, %rd3, 2;
	add.s32 	%r925, %r925, 1;
	setp.gt.u64 	%p63, %rd3, 3;
	@%p63 bra 	$L__BB8_3;
$L__BB8_116:
	shr.u32 	%r907, %r942, 2;
	xor.b32  	%r908, %r907, %r942;
	shl.b32 	%r909, %r938, 4;
	shl.b32 	%r910, %r908, 1;
	xor.b32  	%r911, %r910, %r909;
	xor.b32  	%r912, %r911, %r908;
	xor.b32  	%r913, %r912, %r938;
	add.s32 	%r914, %r2, %r913;
	add.s32 	%r915, %r914, 362437;
	mul.hi.u32 	%r916, %r915, 316718691;
	sub.s32 	%r917, %r915, %r916;
	shr.u32 	%r918, %r917, 1;
	add.s32 	%r919, %r918, %r916;
	shr.u32 	%r920, %r919, 29;
	mul.lo.s32 	%r921, %r920, 1000000007;
	sub.s32 	%r922, %r915, %r921;
	cvta.to.global.u64 	%rd24, %rd10;
	shl.b64 	%rd25, %rd2, 2;
	add.s64 	%rd26, %rd24, %rd25;
	st.global.u32 	[%rd26], %r922;
$L__BB8_117:
	ret;

}
	// .globl	_Z14isPrimeKernel3PjjPb
.visible .entry _Z14isPrimeKernel3PjjPb(
	.param .u64 .ptr .align 1 _Z14isPrimeKernel3PjjPb_param_0,
	.param .u32 _Z14isPrimeKernel3PjjPb_param_1,
	.param .u64 .ptr .align 1 _Z14isPrimeKernel3PjjPb_param_2
)
{
	.reg .pred 	%p<9>;
	.reg .b16 	%rs<9>;
	.reg .b32 	%r<14>;
	.reg .b64 	%rd<15>;

	ld.param.u64 	%rd2, [_Z14isPrimeKernel3PjjPb_param_0];
	ld.param.u32 	%r5, [_Z14isPrimeKernel3PjjPb_param_1];
	ld.param.u64 	%rd3, [_Z14isPrimeKernel3PjjPb_param_2];
	cvta.to.global.u64 	%rd1, %rd3;
	mov.u32 	%r6, %ctaid.x;
	mov.u32 	%r7, %ntid.x;
	mov.u32 	%r8, %tid.x;
	mad.lo.s32 	%r1, %r6, %r7, %r8;
	setp.ge.u32 	%p1, %r1, %r5;
	@%p1 bra 	$L__BB9_12;
	cvta.to.global.u64 	%rd4, %rd2;
	mul.wide.u32 	%rd5, %r1, 4;
	add.s64 	%rd6, %rd4, %rd5;
	ld.global.u32 	%r2, [%rd6];
	setp.gt.u32 	%p2, %r2, 1;
	@%p2 bra 	$L__BB9_3;
	cvt.u64.u32 	%rd13, %r1;
	add.s64 	%rd14, %rd1, %rd13;
	mov.b16 	%rs7, 0;
	st.global.u8 	[%rd14], %rs7;
	bra.uni 	$L__BB9_12;
$L__BB9_3:
	setp.ne.s32 	%p3, %r2, 2;
	@%p3 bra 	$L__BB9_5;
	cvt.u64.u32 	%rd11, %r1;
	add.s64 	%rd12, %rd1, %rd11;
	mov.b16 	%rs6, 1;
	st.global.u8 	[%rd12], %rs6;
	bra.uni 	$L__BB9_12;
$L__BB9_5:
	and.b32  	%r9, %r2, 1;
	setp.eq.b32 	%p4, %r9, 1;
	not.pred 	%p5, %p4;
	@%p5 bra 	$L__BB9_8;
	setp.lt.u32 	%p6, %r2, 9;
	mov.b16 	%rs2, 1;
	mov.u16 	%rs8, %rs2;
	@%p6 bra 	$L__BB9_11;
	mov.b32 	%r13, 3;
	bra.uni 	$L__BB9_10;
$L__BB9_8:
	cvt.u64.u32 	%rd9, %r1;
	add.s64 	%rd10, %rd1, %rd9;
	mov.b16 	%rs5, 0;
	st.global.u8 	[%rd10], %rs5;
	bra.uni 	$L__BB9_12;
$L__BB9_9:
	add.s32 	%r13, %r13, 2;
	mul.lo.s32 	%r12, %r13, %r13;
	setp.gt.u32 	%p8, %r12, %r2;
	mov.u16 	%rs8, %rs2;
	@%p8 bra 	$L__BB9_11;
$L__BB9_10:
	rem.u32 	%r11, %r2, %r13;
	setp.ne.s32 	%p7, %r11, 0;
	mov.b16 	%rs8, 0;
	@%p7 bra 	$L__BB9_9;
$L__BB9_11:
	cvt.u64.u32 	%rd7, %r1;
	add.s64 	%rd8, %rd1, %rd7;
	st.global.u8 	[%rd8], %rs8;
$L__BB9_12:
	ret;

}
	// .globl	_Z13filterPrimes3PjPbjS_Pi
.visible .entry _Z13filterPrimes3PjPbjS_Pi(
	.param .u64 .ptr .align 1 _Z13filterPrimes3PjPbjS_Pi_param_0,
	.param .u64 .ptr .align 1 _Z13filterPrimes3PjPbjS_Pi_param_1,
	.param .u32 _Z13filterPrimes3PjPbjS_Pi_param_2,
	.param .u64 .ptr .align 1 _Z13filterPrimes3PjPbjS_Pi_param_3,
	.param .u64 .ptr .align 1 _Z13filterPrimes3PjPbjS_Pi_param_4
)
{
	.reg .pred 	%p<4>;
	.reg .b16 	%rs<2>;
	.reg .b32 	%r<7>;
	.reg .b64 	%rd<7>;

	ld.param.u64 	%rd1, [_Z13filterPrimes3PjPbjS_Pi_param_1];
	ld.param.u32 	%r4, [_Z13filterPrimes3PjPbjS_Pi_param_2];
	ld.param.u64 	%rd2, [_Z13filterPrimes3PjPbjS_Pi_param_4];
	mov.u32 	%r5, %ctaid.x;
	mov.u32 	%r1, %ntid.x;
	mov.u32 	%r2, %tid.x;
	mad.lo.s32 	%r3, %r5, %r1, %r2;
	setp.ge.u32 	%p1, %r3, %r4;
	@%p1 bra 	$L__BB10_4;
	cvta.to.global.u64 	%rd3, %rd1;
	cvt.u64.u32 	%rd4, %r3;
	add.s64 	%rd5, %rd3, %rd4;
	ld.global.u8 	%rs1, [%rd5];
	setp.eq.s16 	%p2, %rs1, 0;
	@%p2 bra 	$L__BB10_4;
	bar.sync 	0;
	setp.ne.s32 	%p3, %r2, 0;
	@%p3 bra 	$L__BB10_4;
	cvta.to.global.u64 	%rd6, %rd2;
	atom.global.add.u32 	%r6, [%rd6], %r1;
$L__BB10_4:
	ret;

}
	// .globl	_Z14extractPrimes3PjS_Pbji
.visible .entry _Z14extractPrimes3PjS_Pbji(
	.param .u64 .ptr .align 1 _Z14extractPrimes3PjS_Pbji_param_0,
	.param .u64 .ptr .align 1 _Z14extractPrimes3PjS_Pbji_param_1,
	.param .u64 .ptr .align 1 _Z14extractPrimes3PjS_Pbji_param_2,
	.param .u32 _Z14extractPrimes3PjS_Pbji_param_3,
	.param .u32 _Z14extractPrimes3PjS_Pbji_param_4
)
{
	.reg .pred 	%p<6>;
	.reg .b16 	%rs<2>;
	.reg .b32 	%r<12>;
	.reg .b64 	%rd<13>;

	ld.param.u64 	%rd2, [_Z14extractPrimes3PjS_Pbji_param_0];
	ld.param.u64 	%rd3, [_Z14extractPrimes3PjS_Pbji_param_1];
	ld.param.u64 	%rd4, [_Z14extractPrimes3PjS_Pbji_param_2];
	ld.param.u32 	%r4, [_Z14extractPrimes3PjS_Pbji_param_3];
	ld.param.u32 	%r5, [_Z14extractPrimes3PjS_Pbji_param_4];
	mov.u32 	%r6, %ctaid.x;
	mov.u32 	%r7, %ntid.x;
	mov.u32 	%r8, %tid.x;
	mad.lo.s32 	%r1, %r6, %r7, %r8;
	setp.ge.u32 	%p1, %r1, %r5;
	setp.eq.s32 	%p2, %r4, 0;
	or.pred  	%p3, %p1, %p2;
	@%p3 bra 	$L__BB11_5;
	cvta.to.global.u64 	%rd1, %rd4;
	mov.b32 	%r11, 0;
	bra.uni 	$L__BB11_3;
$L__BB11_2:
	add.s32 	%r11, %r11, 1;
	setp.eq.s32 	%p5, %r11, %r4;
	@%p5 bra 	$L__BB11_5;
$L__BB11_3:
	cvt.u64.u32 	%rd5, %r11;
	add.s64 	%rd6, %rd1, %rd5;
	ld.global.u8 	%rs1, [%rd6];
	setp.eq.s16 	%p4, %rs1, 0;
	@%p4 bra 	$L__BB11_2;
	cvta.to.global.u64 	%rd7, %rd3;
	mul.wide.u32 	%rd8, %r11, 4;
	add.s64 	%rd9, %rd7, %rd8;
	ld.global.u32 	%r10, [%rd9];
	cvta.to.global.u64 	%rd10, %rd2;
	mul.wide.u32 	%rd11, %r1, 4;
	add.s64 	%rd12, %rd10, %rd11;
	st.global.u32 	[%rd12], %r10;
$L__BB11_5:
	ret;

}
	// .globl	_Z22generateRandomNumbers3Pjj
.visible .entry _Z22generateRandomNumbers3Pjj(
	.param .u64 .ptr .align 1 _Z22generateRandomNumbers3Pjj_param_0,
	.param .u32 _Z22generateRandomNumbers3Pjj_param_1
)
{
	.local .align 8 .b8 	__local_depot12[48];
	.reg .b64 	%SP;
	.reg .b64 	%SPL;
	.reg .pred 	%p<64>;
	.reg .b32 	%r<1206>;
	.reg .b64 	%rd<28>;

	mov.u64 	%SPL, __local_depot12;
	ld.param.u64 	%rd10, [_Z22generateRandomNumbers3Pjj_param_0];
	ld.param.u32 	%r541, [_Z22generateRandomNumbers3Pjj_param_1];
	mov.u32 	%r542, %ctaid.x;
	mov.u32 	%r543, %ntid.x;
	mov.u32 	%r544, %tid.x;
	mad.lo.s32 	%r1, %r542, %r543, %r544;
	setp.ge.u32 	%p1, %r1, %r541;
	@%p1 bra 	$L__BB12_117;
	add.u64 	%rd1, %SPL, 0;
	// begin inline asm
	mov.u64 	%rd11, %clock64;
	// end inline asm
	cvt.u64.u32 	%rd2, %r1;
	cvt.u32.u64 	%r545, %rd11;
	xor.b32  	%r546, %r545, -1429050551;
	mul.lo.s32 	%r547, %r546, 1099087573;
	{ .reg .b32 tmp; mov.b64 {tmp, %r548}, %rd11; }
	xor.b32  	%r549, %r548, -136515619;
	mul.lo.s32 	%r550, %r549, -1703105765;
	add.s32 	%r551, %r547, %r550;
	add.s32 	%r2, %r551, 6615241;
	add.s32 	%r942, %r547, 123456789;
	st.local.v2.u32 	[%rd1], {%r2, %r942};
	xor.b32  	%r552, %r547, 362436069;
	add.s32 	%r553, %r550, 521288629;
	st.local.v2.u32 	[%rd1+8], {%r552, %r553};
	xor.b32  	%r554, %r550, 88675123;
	add.s32 	%r938, %r547, 5783321;
	st.local.v2.u32 	[%rd1+16], {%r554, %r938};
	setp.eq.s32 	%p2, %r1, 0;
	@%p2 bra 	$L__BB12_116;
	mov.b32 	%r925, 0;
	mov.u64 	%rd27, %rd2;
$L__BB12_3:
	mov.u64 	%rd3, %rd27;
	and.b64  	%rd4, %rd3, 3;
	setp.eq.s64 	%p3, %rd4, 0;
	@%p3 bra 	$L__BB12_115;
	mul.wide.u32 	%rd13, %r925, 3200;
	mov.u64 	%rd14, precalc_xorwow_matrix;
	add.s64 	%rd5, %rd14, %rd13;
	mov.b32 	%r938, 0;
	mov.u32 	%r939, %r938;
	mov.u32 	%r940, %r938;
	mov.u32 	%r941, %r938;
	mov.u32 	%r942, %r938;
	mov.u32 	%r931, %r938;
$L__BB12_5:
	mul.wide.u32 	%rd15, %r931, 4;
	add.s64 	%rd16, %rd1, %rd15;
	ld.local.u32 	%r14, [%rd16+4];
	shl.b32 	%r15, %r931, 5;
	mov.b32 	%r937, 0;
$L__BB12_6:
	.pragma "nounroll";
	shr.u32 	%r558, %r14, %r937;
	and.b32  	%r559, %r558, 1;
	setp.eq.b32 	%p4, %r559, 1;
	not.pred 	%p5, %p4;
	add.s32 	%r560, %r15, %r937;
	mul.lo.s32 	%r561, %r560, 5;
	mul.wide.u32 	%rd17, %r561, 4;
	add.s64 	%rd6, %rd5, %rd17;
	@%p5 bra 	$L__BB12_8;
	ld.global.u32 	%r562, [%rd6];
	xor.b32  	%r942, %r942, %r562;
	ld.global.u32 	%r563, [%rd6+4];
	xor.b32  	%r941, %r941, %r563;
	ld.global.u32 	%r564, [%rd6+8];
	xor.b32  	%r940, %r940, %r564;
	ld.global.u32 	%r565, [%rd6+12];
	xor.b32  	%r939, %r939, %r565;
	ld.global.u32 	%r566, [%rd6+16];
	xor.b32  	%r938, %r938, %r566;
$L__BB12_8:
	and.b32  	%r568, %r558, 2;
	setp.eq.s32 	%p6, %r568, 0;
	@%p6 bra 	$L__BB12_10;
	ld.global.u32 	%r569, [%rd6+20];
	xor.b32  	%r942, %r942, %r569;
	ld.global.u32 	%r570, [%rd6+24];
	xor.b32  	%r941, %r941, %r570;
	ld.global.u32 	%r571, [%rd6+28];
	xor.b32  	%r940, %r940, %r571;
	ld.global.u32 	%r572, [%rd6+32];
	xor.b32  	%r939, %r939, %r572;
	ld.global.u32 	%r573, [%rd6+36];
	xor.b32  	%r938, %r938, %r573;
$L__BB12_10:
	and.b32  	%r575, %r558, 4;
	setp.eq.s32 	%p7, %r575, 0;
	@%p7 bra 	$L__BB12_12;
	ld.global.u32 	%r576, [%rd6+40];
	xor.b32  	%r942, %r942, %r576;
	ld.global.u32 	%r577, [%rd6+44];
	xor.b32  	%r941, %r941, %r577;
	ld.global.u32 	%r578, [%rd6+48];
	xor.b32  	%r940, %r940, %r578;
	ld.global.u32 	%r579, [%rd6+52];
	xor.b32  	%r939, %r939, %r579;
	ld.global.u32 	%r580, [%rd6+56];
	xor.b32  	%r938, %r938, %r580;
$L__BB12_12:
	and.b32  	%r582, %r558, 8;
	setp.eq.s32 	%p8, %r582, 0;
	@%p8 bra 	$L__BB12_14;
	ld.global.u32 	%r583, [%rd6+60];
	xor.b32  	%r942, %r942, %r583;
	ld.global.u32 	%r584, [%rd6+64];
	xor.b32  	%r941, %r941, %r584;
	ld.global.u32 	%r585, [%rd6+68];
	xor.b32  	%r940, %r940, %r585;
	ld.global.u32 	%r586, [%rd6+72];
	xor.b32  	%r939, %r939, %r586;
	ld.global.u32 	%r587, [%rd6+76];
	xor.b32  	%r938, %r938, %r587;
$L__BB12_14:
	and.b32  	%r589, %r558, 16;
	setp.eq.s32 	%p9, %r589, 0;
	@%p9 bra 	$L__BB12_16;
	ld.global.u32 	%r590, [%rd6+80];
	xor.b32  	%r942, %r942, %r590;
	ld.global.u32 	%r591, [%rd6+84];
	xor.b32  	%r941, %r941, %r591;
	ld.global.u32 	%r592, [%rd6+88];
	xor.b32  	%r940, %r940, %r592;
	ld.global.u32 	%r593, [%rd6+92];
	xor.b32  	%r939, %r939, %r593;
	ld.global.u32 	%r594, [%rd6+96];
	xor.b32  	%r938, %r938, %r594;
$L__BB12_16:
	and.b32  	%r596, %r558, 32;
	setp.eq.s32 	%p10, %r596, 0;
	@%p10 bra 	$L__BB12_18;
	ld.global.u32 	%r597, [%rd6+100];
	xor.b32  	%r942, %r942, %r597;
	ld.global.u32 	%r598, [%rd6+104];
	xor.b32  	%r941, %r941, %r598;
	ld.global.u32 	%r599, [%rd6+108];
	xor.b32  	%r940, %r940, %r599;
	ld.global.u32 	%r600, [%rd6+112];
	xor.b32  	%r939, %r939, %r600;
	ld.global.u32 	%r601, [%rd6+116];
	xor.b32  	%r938, %r938, %r601;
$L__BB12_18:
	and.b32  	%r603, %r558, 64;
	setp.eq.s32 	%p11, %r603, 0;
	@%p11 bra 	$L__BB12_20;
	ld.global.u32 	%r604, [%rd6+120];
	xor.b32  	%r942, %r942, %r604;
	ld.global.u32 	%r605, [%rd6+124];
	xor.b32  	%r941, %r941, %r605;
	ld.global.u32 	%r606, [%rd6+128];
	xor.b32  	%r940, %r940, %r606;
	ld.global.u32 	%r607, [%rd6+132];
	xor.b32  	%r939, %r939, %r607;
	ld.global.u32 	%r608, [%rd6+136];
	xor.b32  	%r938, %r938, %r608;
$L__BB12_20:
	and.b32  	%r610, %r558, 128;
	setp.eq.s32 	%p12, %r610, 0;
	@%p12 bra 	$L__BB12_22;
	ld.global.u32 	%r611, [%rd6+140];
	xor.b32  	%r942, %r942, %r611;
	ld.global.u32 	%r612, [%rd6+144];
	xor.b32  	%r941, %r941, %r612;
	ld.global.u32 	%r613, [%rd6+148];
	xor.b32  	%r940, %r940, %r613;
	ld.global.u32 	%r614, [%rd6+152];
	xor.b32  	%r939, %r939, %r614;
	ld.global.u32 	%r615, [%rd6+156];
	xor.b32  	%r938, %r938, %r615;
$L__BB12_22:
	and.b32  	%r617, %r558, 256;
	setp.eq.s32 	%p13, %r617, 0;
	@%p13 bra 	$L__BB12_24;
	ld.global.u32 	%r618, [%rd6+160];
	xor.b32  	%r942, %r942, %r618;
	ld.global.u32 	%r619, [%rd6+164];
	xor.b32  	%r941, %r941, %r619;
	ld.global.u32 	%r620, [%rd6+168];
	xor.b32  	%r940, %r940, %r620;
	ld.global.u32 	%r621, [%rd6+172];
	xor.b32  	%r939, %r939, %r621;
	ld.global.u32 	%r622, [%rd6+176];
	xor.b32  	%r938, %r938, %r622;
$L__BB12_24:
	and.b32  	%r624, %r558, 512;
	setp.eq.s32 	%p14, %r624, 0;
	@%p14 bra 	$L__BB12_26;
	ld.global.u32 	%r625, [%rd6+180];
	xor.b32  	%r942, %r942, %r625;
	ld.global.u32 	%r626, [%rd6+184];
	xor.b32  	%r941, %r941, %r626;
	ld.global.u32 	%r627, [%rd6+188];
	xor.b32  	%r940, %r940, %r627;
	ld.global.u32 	%r628, [%rd6+192];
	xor.b32  	%r939, %r939, %r628;
	ld.global.u32 	%r629, [%rd6+196];
	xor.b32  	%r938, %r938, %r629;
$L__BB12_26:
	and.b32  	%r631, %r558, 1024;
	setp.eq.s32 	%p15, %r631, 0;
	@%p15 bra 	$L__BB12_28;
	ld.global.u32 	%r632, [%rd6+200];
	xor.b32  	%r942, %r942, %r632;
	ld.global.u32 	%r633, [%rd6+204];
	xor.b32  	%r941, %r941, %r633;
	ld.global.u32 	%r634, [%rd6+208];
	xor.b32  	%r940, %r940, %r634;
	ld.global.u32 	%r635, [%rd6+212];
	xor.b32  	%r939, %r939, %r635;
	ld.global.u32 	%r636, [%rd6+216];
	xor.b32  	%r938, %r938, %r636;
$L__BB12_28:
	and.b32  	%r638, %r558, 2048;
	setp.eq.s32 	%p16, %r638, 0;
	@%p16 bra 	$L__BB12_30;
	ld.global.u32 	%r639, [%rd6+220];
	xor.b32  	%r942, %r942, %r639;
	ld.global.u32 	%r640, [%rd6+224];
	xor.b32  	%r941, %r941, %r640;
	ld.global.u32 	%r641, [%rd6+228];
	xor.b32  	%r940, %r940, %r641;
	ld.global.u32 	%r642, [%rd6+232];
	xor.b32  	%r939, %r939, %r642;
	ld.global.u32 	%r643, [%rd6+236];
	xor.b32  	%r938, %r938, %r643;
$L__BB12_30:
	and.b32  	%r645, %r558, 4096;
	setp.eq.s32 	%p17, %r645, 0;
	@%p17 bra 	$L__BB12_32;
	ld.global.u32 	%r646, [%rd6+240];
	xor.b32  	%r942, %r942, %r646;
	ld.global.u32 	%r647, [%rd6+244];
	xor.b32  	%r941, %r941, %r647;
	ld.global.u32 	%r648, [%rd6+248];
	xor.b32  	%r940, %r940, %r648;
	ld.global.u32 	%r649, [%rd6+252];
	xor.b32  	%r939, %r939, %r649;
	ld.global.u32 	%r650, [%rd6+256];
	xor.b32  	%r938, %r938, %r650;
$L__BB12_32:
	and.b32  	%r652, %r558, 8192;
	setp.eq.s32 	%p18, %r652, 0;
	@%p18 bra 	$L__BB12_34;
	ld.global.u32 	%r653, [%rd6+260];
	xor.b32  	%r942, %r942, %r653;
	ld.global.u32 	%r654, [%rd6+264];
	xor.b32  	%r941, %r941, %r654;
	ld.global.u32 	%r655, [%rd6+268];
	xor.b32  	%r940, %r940, %r655;
	ld.global.u32 	%r656, [%rd6+272];
	xor.b32  	%r939, %r939, %r656;
	ld.global.u32 	%r657, [%rd6+276];
	xor.b32  	%r938, %r938, %r657;
$L__BB12_34:
	and.b32  	%r659, %r558, 16384;
	setp.eq.s32 	%p19, %r659, 0;
	@%p19 bra 	$L__BB12_36;
	ld.global.u32 	%r660, [%rd6+280];
	xor.b32  	%r942, %r942, %r660;
	ld.global.u32 	%r661, [%rd6+284];
	xor.b32  	%r941, %r941, %r661;
	ld.global.u32 	%r662, [%rd6+288];
	xor.b32  	%r940, %r940, %r662;
	ld.global.u32 	%r663, [%rd6+292];
	xor.b32  	%r939, %r939, %r663;
	ld.global.u32 	%r664, [%rd6+296];
	xor.b32  	%r938, %r938, %r664;
$L__BB12_36:
	and.b32  	%r666, %r558, 32768;
	setp.eq.s32 	%p20, %r666, 0;
	@%p20 bra 	$L__BB12_38;
	ld.global.u32 	%r667, [%rd6+300];
	xor.b32  	%r942, %r942, %r667;
	ld.global.u32 	%r668, [%rd6+304];
	xor.b32  	%r941, %r941, %r668;
	ld.global.u32 	%r669, [%rd6+308];
	xor.b32  	%r940, %r940, %r669;
	ld.global.u32 	%r670, [%rd6+312];
	xor.b32  	%r939, %r939, %r670;
	ld.global.u32 	%r671, [%rd6+316];
	xor.b32  	%r938, %r938, %r671;
$L__BB12_38:
	add.s32 	%r937, %r937, 16;
	setp.ne.s32 	%p21, %r937, 32;
	@%p21 bra 	$L__BB12_6;
	mad.lo.s32 	%r672, %r931, -31, %r15;
	add.s32 	%r931, %r672, 1;
	setp.ne.s32 	%p22, %r931, 5;
	@%p22 bra 	$L__BB12_5;
	st.local.u32 	[%rd1+4], %r942;
	st.local.v2.u32 	[%rd1+8], {%r941, %r940};
	st.local.v2.u32 	[%rd1+16], {%r939, %r938};
	setp.eq.s64 	%p23, %rd4, 1;
	@%p23 bra 	$L__BB12_115;
	mov.b32 	%r938, 0;
	mov.u32 	%r1031, %r938;
	mov.u32 	%r1032, %r938;
	mov.u32 	%r1033, %r938;
	mov.u32 	%r942, %r938;
	mov.u32 	%r1023, %r938;
$L__BB12_42:
	mul.wide.u32 	%rd18, %r1023, 4;
	add.s64 	%rd19, %rd1, %rd18;
	ld.local.u32 	%r190, [%rd19+4];
	shl.b32 	%r191, %r1023, 5;
	mov.b32 	%r1029, 0;
$L__BB12_43:
	.pragma "nounroll";
	shr.u32 	%r675, %r190, %r1029;
	and.b32  	%r676, %r675, 1;
	setp.eq.b32 	%p24, %r676, 1;
	not.pred 	%p25, %p24;
	add.s32 	%r677, %r191, %r1029;
	mul.lo.s32 	%r678, %r677, 5;
	mul.wide.u32 	%rd20, %r678, 4;
	add.s64 	%rd7, %rd5, %rd20;
	@%p25 bra 	$L__BB12_45;
	ld.global.u32 	%r679, [%rd7];
	xor.b32  	%r942, %r942, %r679;
	ld.global.u32 	%r680, [%rd7+4];
	xor.b32  	%r1033, %r1033, %r680;
	ld.global.u32 	%r681, [%rd7+8];
	xor.b32  	%r1032, %r1032, %r681;
	ld.global.u32 	%r682, [%rd7+12];
	xor.b32  	%r1031, %r1031, %r682;
	ld.global.u32 	%r683, [%rd7+16];
	xor.b32  	%r938, %r938, %r683;
$L__BB12_45:
	and.b32  	%r685, %r675, 2;
	setp.eq.s32 	%p26, %r685, 0;
	@%p26 bra 	$L__BB12_47;
	ld.global.u32 	%r686, [%rd7+20];
	xor.b32  	%r942, %r942, %r686;
	ld.global.u32 	%r687, [%rd7+24];
	xor.b32  	%r1033, %r1033, %r687;
	ld.global.u32 	%r688, [%rd7+28];
	xor.b32  	%r1032, %r1032, %r688;
	ld.global.u32 	%r689, [%rd7+32];
	xor.b32  	%r1031, %r1031, %r689;
	ld.global.u32 	%r690, [%rd7+36];
	xor.b32  	%r938, %r938, %r690;
$L__BB12_47:
	and.b32  	%r692, %r675, 4;
	setp.eq.s32 	%p27, %r692, 0;
	@%p27 bra 	$L__BB12_49;
	ld.global.u32 	%r693, [%rd7+40];
	xor.b32  	%r942, %r942, %r693;
	ld.global.u32 	%r694, [%rd7+44];
	xor.b32  	%r1033, %r1033, %r694;
	ld.global.u32 	%r695, [%rd7+48];
	xor.b32  	%r1032, %r1032, %r695;
	ld.global.u32 	%r696, [%rd7+52];
	xor.b32  	%r1031, %r1031, %r696;
	ld.global.u32 	%r697, [%rd7+56];
	xor.b32  	%r938, %r938, %r697;
$L__BB12_49:
	and.b32  	%r699, %r675, 8;
	setp.eq.s32 	%p28, %r699, 0;
	@%p28 bra 	$L__BB12_51;
	ld.global.u32 	%r700, [%rd7+60];
	xor.b32  	%r942, %r942, %r700;
	ld.global.u32 	%r701, [%rd7+64];
	xor.b32  	%r1033, %r1033, %r701;
	ld.global.u32 	%r702, [%rd7+68];
	xor.b32  	%r1032, %r1032, %r702;
	ld.global.u32 	%r703, [%rd7+72];
	xor.b32  	%r1031, %r1031, %r703;
	ld.global.u32 	%r704, [%rd7+76];
	xor.b32  	%r938, %r938, %r704;
$L__BB12_51:
	and.b32  	%r706, %r675, 16;
	setp.eq.s32 	%p29, %r706, 0;
	@%p29 bra 	$L__BB12_53;
	ld.global.u32 	%r707, [%rd7+80];
	xor.b32  	%r942, %r942, %r707;
	ld.global.u32 	%r708, [%rd7+84];
	xor.b32  	%r1033, %r1033, %r708;
	ld.global.u32 	%r709, [%rd7+88];
	xor.b32  	%r1032, %r1032, %r709;
	ld.global.u32 	%r710, [%rd7+92];
	xor.b32  	%r1031, %r1031, %r710;
	ld.global.u32 	%r711, [%rd7+96];
	xor.b32  	%r938, %r938, %r711;
$L__BB12_53:
	and.b32  	%r713, %r675, 32;
	setp.eq.s32 	%p30, %r713, 0;
	@%p30 bra 	$L__BB12_55;
	ld.global.u32 	%r714, [%rd7+100];
	xor.b32  	%r942, %r942, %r714;
	ld.global.u32 	%r715, [%rd7+104];
	xor.b32  	%r1033, %r1033, %r715;
	ld.global.u32 	%r716, [%rd7+108];
	xor.b32  	%r1032, %r1032, %r716;
	ld.global.u32 	%r717, [%rd7+112];
	xor.b32  	%r1031, %r1031, %r717;
	ld.global.u32 	%r718, [%rd7+116];
	xor.b32  	%r938, %r938, %r718;
$L__BB12_55:
	and.b32  	%r720, %r675, 64;
	setp.eq.s32 	%p31, %r720, 0;
	@%p31 bra 	$L__BB12_57;
	ld.global.u32 	%r721, [%rd7+120];
	xor.b32  	%r942, %r942, %r721;
	ld.global.u32 	%r722, [%rd7+124];
	xor.b32  	%r1033, %r1033, %r722;
	ld.global.u32 	%r723, [%rd7+128];
	xor.b32  	%r1032, %r1032, %r723;
	ld.global.u32 	%r724, [%rd7+132];
	xor.b32  	%r1031, %r1031, %r724;
	ld.global.u32 	%r725, [%rd7+136];
	xor.b32  	%r938, %r938, %r725;
$L__BB12_57:
	and.b32  	%r727, %r675, 128;
	setp.eq.s32 	%p32, %r727, 0;
	@%p32 bra 	$L__BB12_59;
	ld.global.u32 	%r728, [%rd7+140];
	xor.b32  	%r942, %r942, %r728;
	ld.global.u32 	%r729, [%rd7+144];
	xor.b32  	%r1033, %r1033, %r729;
	ld.global.u32 	%r730, [%rd7+148];
	xor.b32  	%r1032, %r1032, %r730;
	ld.global.u32 	%r731, [%rd7+152];
	xor.b32  	%r1031, %r1031, %r731;
	ld.global.u32 	%r732, [%rd7+156];
	xor.b32  	%r938, %r938, %r732;
$L__BB12_59:
	and.b32  	%r734, %r675, 256;
	setp.eq.s32 	%p33, %r734, 0;
	@%p33 bra 	$L__BB12_61;
	ld.global.u32 	%r735, [%rd7+160];
	xor.b32  	%r942, %r942, %r735;
	ld.global.u32 	%r736, [%rd7+164];
	xor.b32  	%r1033, %r1033, %r736;
	ld.global.u32 	%r737, [%rd7+168];
	xor.b32  	%r1032, %r1032, %r737;
	ld.global.u32 	%r738, [%rd7+172];
	xor.b32  	%r1031, %r1031, %r738;
	ld.global.u32 	%r739, [%rd7+176];
	xor.b32  	%r938, %r938, %r739;
$L__BB12_61:
	and.b32  	%r741, %r675, 512;
	setp.eq.s32 	%p34, %r741, 0;
	@%p34 bra 	$L__BB12_63;
	ld.global.u32 	%r742, [%rd7+180];
	xor.b32  	%r942, %r942, %r742;
	ld.global.u32 	%r743, [%rd7+184];
	xor.b32  	%r1033, %r1033, %r743;
	ld.global.u32 	%r744, [%rd7+188];
	xor.b32  	%r1032, %r1032, %r744;
	ld.global.u32 	%r745, [%rd7+192];
	xor.b32  	%r1031, %r1031, %r745;
	ld.global.u32 	%r746, [%rd7+196];
	xor.b32  	%r938, %r938, %r746;
$L__BB12_63:
	and.b32  	%r748, %r675, 1024;
	setp.eq.s32 	%p35, %r748, 0;
	@%p35 bra 	$L__BB12_65;
	ld.global.u32 	%r749, [%rd7+200];
	xor.b32  	%r942, %r942, %r749;
	ld.global.u32 	%r750, [%rd7+204];
	xor.b32  	%r1033, %r1033, %r750;
	ld.global.u32 	%r751, [%rd7+208];
	xor.b32  	%r1032, %r1032, %r751;
	ld.global.u32 	%r752, [%rd7+212];
	xor.b32  	%r1031, %r1031, %r752;
	ld.global.u32 	%r753, [%rd7+216];
	xor.b32  	%r938, %r938, %r753;
$L__BB12_65:
	and.b32  	%r755, %r675, 2048;
	setp.eq.s32 	%p36, %r755, 0;
	@%p36 bra 	$L__BB12_67;
	ld.global.u32 	%r756, [%rd7+220];
	xor.b32  	%r942, %r942, %r756;
	ld.global.u32 	%r757, [%rd7+224];
	xor.b32  	%r1033, %r1033, %r757;
	ld.global.u32 	%r758, [%rd7+228];
	xor.b32  	%r1032, %r1032, %r758;
	ld.global.u32 	%r759, [%rd7+232];
	xor.b32  	%r1031, %r1031, %r759;
	ld.global.u32 	%r760, [%rd7+236];
	xor.b32  	%r938, %r938, %r760;
$L__BB12_67:
	and.b32  	%r762, %r675, 4096;
	setp.eq.s32 	%p37, %r762, 0;
	@%p37 bra 	$L__BB12_69;
	ld.global.u32 	%r763, [%rd7+240];
	xor.b32  	%r942, %r942, %r763;
	ld.global.u32 	%r764, [%rd7+244];
	xor.b32  	%r1033, %r1033, %r764;
	ld.global.u32 	%r765, [%rd7+248];
	xor.b32  	%r1032, %r1032, %r765;
	ld.global.u32 	%r766, [%rd7+252];
	xor.b32  	%r1031, %r1031, %r766;
	ld.global.u32 	%r767, [%rd7+256];
	xor.b32  	%r938, %r938, %r767;
$L__BB12_69:
	and.b32  	%r769, %r675, 8192;
	setp.eq.s32 	%p38, %r769, 0;
	@%p38 bra 	$L__BB12_71;
	ld.global.u32 	%r770, [%rd7+260];
	xor.b32  	%r942, %r942, %r770;
	ld.global.u32 	%r771, [%rd7+264];
	xor.b32  	%r1033, %r1033, %r771;
	ld.global.u32 	%r772, [%rd7+268];
	xor.b32  	%r1032, %r1032, %r772;
	ld.global.u32 	%r773, [%rd7+272];
	xor.b32  	%r1031, %r1031, %r773;
	ld.global.u32 	%r774, [%rd7+276];
	xor.b32  	%r938, %r938, %r774;
$L__BB12_71:
	and.b32  	%r776, %r675, 16384;
	setp.eq.s32 	%p39, %r776, 0;
	@%p39 bra 	$L__BB12_73;
	ld.global.u32 	%r777, [%rd7+280];
	xor.b32  	%r942, %r942, %r777;
	ld.global.u32 	%r778, [%rd7+284];
	xor.b32  	%r1033, %r1033, %r778;
	ld.global.u32 	%r779, [%rd7+288];
	xor.b32  	%r1032, %r1032, %r779;
	ld.global.u32 	%r780, [%rd7+292];
	xor.b32  	%r1031, %r1031, %r780;
	ld.global.u32 	%r781, [%rd7+296];
	xor.b32  	%r938, %r938, %r781;
$L__BB12_73:
	and.b32  	%r783, %r675, 32768;
	setp.eq.s32 	%p40, %r783, 0;
	@%p40 bra 	$L__BB12_75;
	ld.global.u32 	%r784, [%rd7+300];
	xor.b32  	%r942, %r942, %r784;
	ld.global.u32 	%r785, [%rd7+304];
	xor.b32  	%r1033, %r1033, %r785;
	ld.global.u32 	%r786, [%rd7+308];
	xor.b32  	%r1032, %r1032, %r786;
	ld.global.u32 	%r787, [%rd7+312];
	xor.b32  	%r1031, %r1031, %r787;
	ld.global.u32 	%r788, [%rd7+316];
	xor.b32  	%r938, %r938, %r788;
$L__BB12_75:
	add.s32 	%r1029, %r1029, 16;
	setp.ne.s32 	%p41, %r1029, 32;
	@%p41 bra 	$L__BB12_43;
	mad.lo.s32 	%r789, %r1023, -31, %r191;
	add.s32 	%r1023, %r789, 1;
	setp.ne.s32 	%p42, %r1023, 5;
	@%p42 bra 	$L__BB12_42;
	st.local.u32 	[%rd1+4], %r942;
	st.local.v2.u32 	[%rd1+8], {%r1033, %r1032};
	st.local.v2.u32 	[%rd1+16], {%r1031, %r938};
	setp.ne.s64 	%p43, %rd4, 3;
	@%p43 bra 	$L__BB12_115;
	mov.b32 	%r938, 0;
	mov.u32 	%r1123, %r938;
	mov.u32 	%r1124, %r938;
	mov.u32 	%r1125, %r938;
	mov.u32 	%r942, %r938;
	mov.u32 	%r1115, %r938;
$L__BB12_79:
	mul.wide.u32 	%rd21, %r1115, 4;
	add.s64 	%rd22, %rd1, %rd21;
	ld.local.u32 	%r366, [%rd22+4];
	shl.b32 	%r367, %r1115, 5;
	mov.b32 	%r1121, 0;
$L__BB12_80:
	.pragma "nounroll";
	shr.u32 	%r792, %r366, %r1121;
	and.b32  	%r793, %r792, 1;
	setp.eq.b32 	%p44, %r793, 1;
	not.pred 	%p45, %p44;
	add.s32 	%r794, %r367, %r1121;
	mul.lo.s32 	%r795, %r794, 5;
	mul.wide.u32 	%rd23, %r795, 4;
	add.s64 	%rd8, %rd5, %rd23;
	@%p45 bra 	$L__BB12_82;
	ld.global.u32 	%r796, [%rd8];
	xor.b32  	%r942, %r942, %r796;
	ld.global.u32 	%r797, [%rd8+4];
	xor.b32  	%r1125, %r1125, %r797;
	ld.global.u32 	%r798, [%rd8+8];
	xor.b32  	%r1124, %r1124, %r798;
	ld.global.u32 	%r799, [%rd8+12];
	xor.b32  	%r1123, %r1123, %r799;
	ld.global.u32 	%r800, [%rd8+16];
	xor.b32  	%r938, %r938, %r800;
$L__BB12_82:
	and.b32  	%r802, %r792, 2;
	setp.eq.s32 	%p46, %r802, 0;
	@%p46 bra 	$L__BB12_84;
	ld.global.u32 	%r803, [%rd8+20];
	xor.b32  	%r942, %r942, %r803;
	ld.global.u32 	%r804, [%rd8+24];
	xor.b32  	%r1125, %r1125, %r804;
	ld.global.u32 	%r805, [%rd8+28];
	xor.b32  	%r1124, %r1124, %r805;
	ld.global.u32 	%r806, [%rd8+32];
	xor.b32  	%r1123, %r1123, %r806;
	ld.global.u32 	%r807, [%rd8+36];
	xor.b32  	%r938, %r938, %r807;
$L__BB12_84:
	and.b32  	%r809, %r792, 4;
	setp.eq.s32 	%p47, %r809, 0;
	@%p47 bra 	$L__BB12_86;
	ld.global.u32 	%r810, [%rd8+40];
	xor.b32  	%r942, %r942, %r810;
	ld.global.u32 	%r811, [%rd8+44];
	xor.b32  	%r1125, %r1125, %r811;
	ld.global.u32 	%r812, [%rd8+48];
	xor.b32  	%r1124, %r1124, %r812;
	ld.global.u32 	%r813, [%rd8+52];
	xor.b32  	%r1123, %r1123, %r813;
	ld.global.u32 	%r814, [%rd8+56];
	xor.b32  	%r938, %r938, %r814;
$L__BB12_86:
	and.b32  	%r816, %r792, 8;
	setp.eq.s32 	%p48, %r816, 0;
	@%p48 bra 	$L__BB12_88;
	ld.global.u32 	%r817, [%rd8+60];
	xor.b32  	%r942, %r942, %r817;
	ld.global.u32 	%r818, [%rd8+64];
	xor.b32  	%r1125, %r1125, %r818;
	ld.global.u32 	%r819, [%rd8+68];
	xor.b32  	%r1124, %r1124, %r819;
	ld.global.u32 	%r820, [%rd8+72];
	xor.b32  	%r1123, %r1123, %r820;
	ld.global.u32 	%r821, [%rd8+76];
	xor.b32  	%r938, %r938, %r821;
$L__BB12_88:
	and.b32  	%r823, %r792, 16;
	setp.eq.s32 	%p49, %r823, 0;
	@%p49 bra 	$L__BB12_90;
	ld.global.u32 	%r824, [%rd8+80];
	xor.b32  	%r942, %r942, %r824;
	ld.global.u32 	%r825, [%rd8+84];
	xor.b32  	%r1125, %r1125, %r825;
	ld.global.u32 	%r826, [%rd8+88];
	xor.b32  	%r1124, %r1124, %r826;
	ld.global.u32 	%r827, [%rd8+92];
	xor.b32  	%r1123, %r1123, %r827;
	ld.global.u32 	%r828, [%rd8+96];
	xor.b32  	%r938, %r938, %r828;
$L__BB12_90:
	and.b32  	%r830, %r792, 32;
	setp.eq.s32 	%p50, %r830, 0;
	@%p50 bra 	$L__BB12_92;
	ld.global.u32 	%r831, [%rd8+100];
	xor.b32  	%r942, %r942, %r831;
	ld.global.u32 	%r832, [%rd8+104];
	xor.b32  	%r1125, %r1125, %r832;
	ld.global.u32 	%r833, [%rd8+108];
	xor.b32  	%r1124, %r1124, %r833;
	ld.global.u32 	%r834, [%rd8+112];
	xor.b32  	%r1123, %r1123, %r834;
	ld.global.u32 	%r835, [%rd8+116];
	xor.b32  	%r938, %r938, %r835;
$L__BB12_92:
	and.b32  	%r837, %r792, 64;
	setp.eq.s32 	%p51, %r837, 0;
	@%p51 bra 	$L__BB12_94;
	ld.global.u32 	%r838, [%rd8+120];
	xor.b32  	%r942, %r942, %r838;
	ld.global.u32 	%r839, [%rd8+124];
	xor.b32  	%r1125, %r1125, %r839;
	ld.global.u32 	%r840, [%rd8+128];
	xor.b32  	%r1124, %r1124, %r840;
	ld.global.u32 	%r841, [%rd8+132];
	xor.b32  	%r1123, %r1123, %r841;
	ld.global.u32 	%r842, [%rd8+136];
	xor.b32  	%r938, %r938, %r842;
$L__BB12_94:
	and.b32  	%r844, %r792, 128;
	setp.eq.s32 	%p52, %r844, 0;
	@%p52 bra 	$L__BB12_96;
	ld.global.u32 	%r845, [%rd8+140];
	xor.b32  	%r942, %r942, %r845;
	ld.global.u32 	%r846, [%rd8+144];
	xor.b32  	%r1125, %r1125, %r846;
	ld.global.u32 	%r847, [%rd8+148];
	xor.b32  	%r1124, %r1124, %r847;
	ld.global.u32 	%r848, [%rd8+152];
	xor.b32  	%r1123, %r1123, %r848;
	ld.global.u32 	%r849, [%rd8+156];
	xor.b32  	%r938, %r938, %r849;
$L__BB12_96:
	and.b32  	%r851, %r792, 256;
	setp.eq.s32 	%p53, %r851, 0;
	@%p53 bra 	$L__BB12_98;
	ld.global.u32 	%r852, [%rd8+160];
	xor.b32  	%r942, %r942, %r852;
	ld.global.u32 	%r853, [%rd8+164];
	xor.b32  	%r1125, %r1125, %r853;
	ld.global.u32 	%r854, [%rd8+168];
	xor.b32  	%r1124, %r1124, %r854;
	ld.global.u32 	%r855, [%rd8+172];
	xor.b32  	%r1123, %r1123, %r855;
	ld.global.u32 	%r856, [%rd8+176];
	xor.b32  	%r938, %r938, %r856;
$L__BB12_98:
	and.b32  	%r858, %r792, 512;
	setp.eq.s32 	%p54, %r858, 0;
	@%p54 bra 	$L__BB12_100;
	ld.global.u32 	%r859, [%rd8+180];
	xor.b32  	%r942, %r942, %r859;
	ld.global.u32 	%r860, [%rd8+184];
	xor.b32  	%r1125, %r1125, %r860;
	ld.global.u32 	%r861, [%rd8+188];
	xor.b32  	%r1124, %r1124, %r861;
	ld.global.u32 	%r862, [%rd8+192];
	xor.b32  	%r1123, %r1123, %r862;
	ld.global.u32 	%r863, [%rd8+196];
	xor.b32  	%r938, %r938, %r863;
$L__BB12_100:
	and.b32  	%r865, %r792, 1024;
	setp.eq.s32 	%p55, %r865, 0;
	@%p55 bra 	$L__BB12_102;
	ld.global.u32 	%r866, [%rd8+200];
	xor.b32  	%r942, %r942, %r866;
	ld.global.u32 	%r867, [%rd8+204];
	xor.b32  	%r1125, %r1125, %r867;
	ld.global.u32 	%r868, [%rd8+208];
	xor.b32  	%r1124, %r1124, %r868;
	ld.global.u32 	%r869, [%rd8+212];
	xor.b32  	%r1123, %r1123, %r869;
	ld.global.u32 	%r870, [%rd8+216];
	xor.b32  	%r938, %r938, %r870;
$L__BB12_102:
	and.b32  	%r872, %r792, 2048;
	setp.eq.s32 	%p56, %r872, 0;
	@%p56 bra 	$L__BB12_104;
	ld.global.u32 	%r873, [%rd8+220];
	xor.b32  	%r942, %r942, %r873;
	ld.global.u32 	%r874, [%rd8+224];
	xor.b32  	%r1125, %r1125, %r874;
	ld.global.u32 	%r875, [%rd8+228];
	xor.b32  	%r1124, %r1124, %r875;
	ld.global.u32 	%r876, [%rd8+232];
	xor.b32  	%r1123, %r1123, %r876;
	ld.global.u32 	%r877, [%rd8+236];
	xor.b32  	%r938, %r938, %r877;
$L__BB12_104:
	and.b32  	%r879, %r792, 4096;
	setp.eq.s32 	%p57, %r879, 0;
	@%p57 bra 	$L__BB12_106;
	ld.global.u32 	%r880, [%rd8+240];
	xor.b32  	%r942, %r942, %r880;
	ld.global.u32 	%r881, [%rd8+244];
	xor.b32  	%r1125, %r1125, %r881;
	ld.global.u32 	%r882, [%rd8+248];
	xor.b32  	%r1124, %r1124, %r882;
	ld.global.u32 	%r883, [%rd8+252];
	xor.b32  	%r1123, %r1123, %r883;
	ld.global.u32 	%r884, [%rd8+256];
	xor.b32  	%r938, %r938, %r884;
$L__BB12_106:
	and.b32  	%r886, %r792, 8192;
	setp.eq.s32 	%p58, %r886, 0;
	@%p58 bra 	$L__BB12_108;
	ld.global.u32 	%r887, [%rd8+260];
	xor.b32  	%r942, %r942, %r887;
	ld.global.u32 	%r888, [%rd8+264];
	xor.b32  	%r1125, %r1125, %r888;
	ld.global.u32 	%r889, [%rd8+268];
	xor.b32  	%r1124, %r1124, %r889;
	ld.global.u32 	%r890, [%rd8+272];
	xor.b32  	%r1123, %r1123, %r890;
	ld.global.u32 	%r891, [%rd8+276];
	xor.b32  	%r938, %r938, %r891;
$L__BB12_108:
	and.b32  	%r893, %r792, 16384;
	setp.eq.s32 	%p59, %r893, 0;
	@%p59 bra 	$L__BB12_110;
	ld.global.u32 	%r894, [%rd8+280];
	xor.b32  	%r942, %r942, %r894;
	ld.global.u32 	%r895, [%rd8+284];
	xor.b32  	%r1125, %r1125, %r895;
	ld.global.u32 	%r896, [%rd8+288];
	xor.b32  	%r1124, %r1124, %r896;
	ld.global.u32 	%r897, [%rd8+292];
	xor.b32  	%r1123, %r1123, %r897;
	ld.global.u32 	%r898, [%rd8+296];
	xor.b32  	%r938, %r938, %r898;
$L__BB12_110:
	and.b32  	%r900, %r792, 32768;
	setp.eq.s32 	%p60, %r900, 0;
	@%p60 bra 	$L__BB12_112;
	ld.global.u32 	%r901, [%rd8+300];
	xor.b32  	%r942, %r942, %r901;
	ld.global.u32 	%r902, [%rd8+304];
	xor.b32  	%r1125, %r1125, %r902;
	ld.global.u32 	%r903, [%rd8+308];
	xor.b32  	%r1124, %r1124, %r903;
	ld.global.u32 	%r904, [%rd8+312];
	xor.b32  	%r1123, %r1123, %r904;
	ld.global.u32 	%r905, [%rd8+316];
	xor.b32  	%r938, %r938, %r905;
$L__BB12_112:
	add.s32 	%r1121, %r1121, 16;
	setp.ne.s32 	%p61, %r1121, 32;
	@%p61 bra 	$L__BB12_80;
	mad.lo.s32 	%r906, %r1115, -31, %r367;
	add.s32 	%r1115, %r906, 1;
	setp.ne.s32 	%p62, %r1115, 5;
	@%p62 bra 	$L__BB12_79;
	st.local.u32 	[%rd1+4], %r942;
	st.local.v2.u32 	[%rd1+8], {%r1125, %r1124};
	st.local.v2.u32 	[%rd1+16], {%r1123, %r938};
$L__BB12_115:
	shr.u64 	%rd27, %rd3, 2;
	add.s32 	%r925, %r925, 1;
	setp.gt.u64 	%p63, %rd3, 3;
	@%p63 bra 	$L__BB12_3;
$L__BB12_116:
	shr.u32 	%r907, %r942, 2;
	xor.b32  	%r908, %r907, %r942;
	shl.b32 	%r909, %r938, 4;
	shl.b32 	%r910, %r908, 1;
	xor.b32  	%r911, %r910, %r909;
	xor.b32  	%r912, %r911, %r908;
	xor.b32  	%r913, %r912, %r938;
	add.s32 	%r914, %r2, %r913;
	add.s32 	%r915, %r914, 362437;
	mul.hi.u32 	%r916, %r915, 316718691;
	sub.s32 	%r917, %r915, %r916;
	shr.u32 	%r918, %r917, 1;
	add.s32 	%r919, %r918, %r916;
	shr.u32 	%r920, %r919, 29;
	mul.lo.s32 	%r921, %r920, 1000000007;
	sub.s32 	%r922, %r915, %r921;
	cvta.to.global.u64 	%rd24, %rd10;
	shl.b64 	%rd25, %rd2, 2;
	add.s64 	%rd26, %rd24, %rd25;
	st.global.u32 	[%rd26], %r922;
$L__BB12_117:
	ret;

}
	// .globl	_Z14isPrimeKernel4PjjPb
.visible .entry _Z14isPrimeKernel4PjjPb(
	.param .u64 .ptr .align 1 _Z14isPrimeKernel4PjjPb_param_0,
	.param .u32 _Z14isPrimeKernel4PjjPb_param_1,
	.param .u64 .ptr .align 1 _Z14isPrimeKernel4PjjPb_param_2
)
{
	.reg .pred 	%p<9>;
	.reg .b16 	%rs<9>;
	.reg .b32 	%r<14>;
	.reg .b64 	%rd<15>;

	ld.param.u64 	%rd2, [_Z14isPrimeKernel4PjjPb_param_0];
	ld.param.u32 	%r5, [_Z14isPrimeKernel4PjjPb_param_1];
	ld.param.u64 	%rd3, [_Z14isPrimeKernel4PjjPb_param_2];
	cvta.to.global.u64 	%rd1, %rd3;
	mov.u32 	%r6, %ctaid.x;
	mov.u32 	%r7, %ntid.x;
	mov.u32 	%r8, %tid.x;
	mad.lo.s32 	%r1, %r6, %r7, %r8;
	setp.ge.u32 	%p1, %r1, %r5;
	@%p1 bra 	$L__BB13_12;
	cvta.to.global.u64 	%rd4, %rd2;
	mul.wide.u32 	%rd5, %r1, 4;
	add.s64 	%rd6, %rd4, %rd5;
	ld.global.u32 	%r2, [%rd6];
	setp.gt.u32 	%p2, %r2, 1;
	@%p2 bra 	$L__BB13_3;
	cvt.u64.u32 	%rd13, %r1;
	add.s64 	%rd14, %rd1, %rd13;
	mov.b16 	%rs7, 0;
	st.global.u8 	[%rd14], %rs7;
	bra.uni 	$L__BB13_12;
$L__BB13_3:
	setp.ne.s32 	%p3, %r2, 2;
	@%p3 bra 	$L__BB13_5;
	cvt.u64.u32 	%rd11, %r1;
	add.s64 	%rd12, %rd1, %rd11;
	mov.b16 	%rs6, 1;
	st.global.u8 	[%rd12], %rs6;
	bra.uni 	$L__BB13_12;
$L__BB13_5:
	and.b32  	%r9, %r2, 1;
	setp.eq.b32 	%p4, %r9, 1;
	not.pred 	%p5, %p4;
	@%p5 bra 	$L__BB13_8;
	setp.lt.u32 	%p6, %r2, 9;
	mov.b16 	%rs2, 1;
	mov.u16 	%rs8, %rs2;
	@%p6 bra 	$L__BB13_11;
	mov.b32 	%r13, 3;
	bra.uni 	$L__BB13_10;
$L__BB13_8:
	cvt.u64.u32 	%rd9, %r1;
	add.s64 	%rd10, %rd1, %rd9;
	mov.b16 	%rs5, 0;
	st.global.u8 	[%rd10], %rs5;
	bra.uni 	$L__BB13_12;
$L__BB13_9:
	add.s32 	%r13, %r13, 2;
	mul.lo.s32 	%r12, %r13, %r13;
	setp.gt.u32 	%p8, %r12, %r2;
	mov.u16 	%rs8, %rs2;
	@%p8 bra 	$L__BB13_11;
$L__BB13_10:
	rem.u32 	%r11, %r2, %r13;
	setp.ne.s32 	%p7, %r11, 0;
	mov.b16 	%rs8, 0;
	@%p7 bra 	$L__BB13_9;
$L__BB13_11:
	cvt.u64.u32 	%rd7, %r1;
	add.s64 	%rd8, %rd1, %rd7;
	st.global.u8 	[%rd8], %rs8;
$L__BB13_12:
	ret;

}
	// .globl	_Z13filterPrimes4PjPbjS_Pi
.visible .entry _Z13filterPrimes4PjPbjS_Pi(
	.param .u64 .ptr .align 1 _Z13filterPrimes4PjPbjS_Pi_param_0,
	.param .u64 .ptr .align 1 _Z13filterPrimes4PjPbjS_Pi_param_1,
	.param .u32 _Z13filterPrimes4PjPbjS_Pi_param_2,
	.param .u64 .ptr .align 1 _Z13filterPrimes4PjPbjS_Pi_param_3,
	.param .u64 .ptr .align 1 _Z13filterPrimes4PjPbjS_Pi_param_4
)
{
	.reg .pred 	%p<4>;
	.reg .b16 	%rs<2>;
	.reg .b32 	%r<7>;
	.reg .b64 	%rd<7>;

	ld.param.u64 	%rd1, [_Z13filterPrimes4PjPbjS_Pi_param_1];
	ld.param.u32 	%r4, [_Z13filterPrimes4PjPbjS_Pi_param_2];
	ld.param.u64 	%rd2, [_Z13filterPrimes4PjPbjS_Pi_param_4];
	mov.u32 	%r5, %ctaid.x;
	mov.u32 	%r1, %ntid.x;
	mov.u32 	%r2, %tid.x;
	mad.lo.s32 	%r3, %r5, %r1, %r2;
	setp.ge.u32 	%p1, %r3, %r4;
	@%p1 bra 	$L__BB14_4;
	cvta.to.global.u64 	%rd3, %rd1;
	cvt.u64.u32 	%rd4, %r3;
	add.s64 	%rd5, %rd3, %rd4;
	ld.global.u8 	%rs1, [%rd5];
	setp.eq.s16 	%p2, %rs1, 0;
	@%p2 bra 	$L__BB14_4;
	bar.sync 	0;
	setp.ne.s32 	%p3, %r2, 0;
	@%p3 bra 	$L__BB14_4;
	cvta.to.global.u64 	%rd6, %rd2;
	atom.global.add.u32 	%r6, [%rd6], %r1;
$L__BB14_4:
	ret;

}
	// .globl	_Z14extractPrimes4PjS_Pbji
.visible .entry _Z14extractPrimes4PjS_Pbji(
	.param .u64 .ptr .align 1 _Z14extractPrimes4PjS_Pbji_param_0,
	.param .u64 .ptr .align 1 _Z14extractPrimes4PjS_Pbji_param_1,
	.param .u64 .ptr .align 1 _Z14extractPrimes4PjS_Pbji_param_2,
	.param .u32 _Z14extractPrimes4PjS_Pbji_param_3,
	.param .u32 _Z14extractPrimes4PjS_Pbji_param_4
)
{
	.reg .pred 	%p<6>;
	.reg .b16 	%rs<2>;
	.reg .b32 	%r<12>;
	.reg .b64 	%rd<13>;

	ld.param.u64 	%rd2, [_Z14extractPrimes4PjS_Pbji_param_0];
	ld.param.u64 	%rd3, [_Z14extractPrimes4PjS_Pbji_param_1];
	ld.param.u64 	%rd4, [_Z14extractPrimes4PjS_Pbji_param_2];
	ld.param.u32 	%r4, [_Z14extractPrimes4PjS_Pbji_param_3];
	ld.param.u32 	%r5, [_Z14extractPrimes4PjS_Pbji_param_4];
	mov.u32 	%r6, %ctaid.x;
	mov.u32 	%r7, %ntid.x;
	mov.u32 	%r8, %tid.x;
	mad.lo.s32 	%r1, %r6, %r7, %r8;
	setp.ge.u32 	%p1, %r1, %r5;
	setp.eq.s32 	%p2, %r4, 0;
	or.pred  	%p3, %p1, %p2;
	@%p3 bra 	$L__BB15_5;
	cvta.to.global.u64 	%rd1, %rd4;
	mov.b32 	%r11, 0;
	bra.uni 	$L__BB15_3;
$L__BB15_2:
	add.s32 	%r11, %r11, 1;
	setp.eq.s32 	%p5, %r11, %r4;
	@%p5 bra 	$L__BB15_5;
$L__BB15_3:
	cvt.u64.u32 	%rd5, %r11;
	add.s64 	%rd6, %rd1, %rd5;
	ld.global.u8 	%rs1, [%rd6];
	setp.eq.s16 	%p4, %rs1, 0;
	@%p4 bra 	$L__BB15_2;
	cvta.to.global.u64 	%rd7, %rd3;
	mul.wide.u32 	%rd8, %r11, 4;
	add.s64 	%rd9, %rd7, %rd8;
	ld.global.u32 	%r10, [%rd9];
	cvta.to.global.u64 	%rd10, %rd2;
	mul.wide.u32 	%rd11, %r1, 4;
	add.s64 	%rd12, %rd10, %rd11;
	st.global.u32 	[%rd12], %r10;
$L__BB15_5:
	ret;

}
	// .globl	_Z22generateRandomNumbers4Pjj
.visible .entry _Z22generateRandomNumbers4Pjj(
	.param .u64 .ptr .align 1 _Z22generateRandomNumbers4Pjj_param_0,
	.param .u32 _Z22generateRandomNumbers4Pjj_param_1
)
{
	.local .align 8 .b8 	__local_depot16[48];
	.reg .b64 	%SP;
	.reg .b64 	%SPL;
	.reg .pred 	%p<64>;
	.reg .b32 	%r<1206>;
	.reg .b64 	%rd<28>;

	mov.u64 	%SPL, __local_depot16;
	ld.param.u64 	%rd10, [_Z22generateRandomNumbers4Pjj_param_0];
	ld.param.u32 	%r541, [_Z22generateRandomNumbers4Pjj_param_1];
	mov.u32 	%r542, %ctaid.x;
	mov.u32 	%r543, %ntid.x;
	mov.u32 	%r544, %tid.x;
	mad.lo.s32 	%r1, %r542, %r543, %r544;
	setp.ge.u32 	%p1, %r1, %r541;
	@%p1 bra 	$L__BB16_117;
	add.u64 	%rd1, %SPL, 0;
	// begin inline asm
	mov.u64 	%rd11, %clock64;
	// end inline asm
	cvt.u64.u32 	%rd2, %r1;
	cvt.u32.u64 	%r545, %rd11;
	xor.b32  	%r546, %r545, -1429050551;
	mul.lo.s32 	%r547, %r546, 1099087573;
	{ .reg .b32 tmp; mov.b64 {tmp, %r548}, %rd11; }
	xor.b32  	%r549, %r548, -136515619;
	mul.lo.s32 	%r550, %r549, -1703105765;
	add.s32 	%r551, %r547, %r550;
	add.s32 	%r2, %r551, 6615241;
	add.s32 	%r942, %r547, 123456789;
	st.local.v2.u32 	[%rd1], {%r2, %r942};
	xor.b32  	%r552, %r547, 362436069;
	add.s32 	%r553, %r550, 521288629;
	st.local.v2.u32 	[%rd1+8], {%r552, %r553};
	xor.b32  	%r554, %r550, 88675123;
	add.s32 	%r938, %r547, 5783321;
	st.local.v2.u32 	[%rd1+16], {%r554, %r938};
	setp.eq.s32 	%p2, %r1, 0;
	@%p2 bra 	$L__BB16_116;
	mov.b32 	%r925, 0;
	mov.u64 	%rd27, %rd2;
$L__BB16_3:
	mov.u64 	%rd3, %rd27;
	and.b64  	%rd4, %rd3, 3;
	setp.eq.s64 	%p3, %rd4, 0;
	@%p3 bra 	$L__BB16_115;
	mul.wide.u32 	%rd13, %r925, 3200;
	mov.u64 	%rd14, precalc_xorwow_matrix;
	add.s64 	%rd5, %rd14, %rd13;
	mov.b32 	%r938, 0;
	mov.u32 	%r939, %r938;
	mov.u32 	%r940, %r938;
	mov.u32 	%r941, %r938;
	mov.u32 	%r942, %r938;
	mov.u32 	%r931, %r938;
$L__BB16_5:
	mul.wide.u32 	%rd15, %r931, 4;
	add.s64 	%rd16, %rd1, %rd15;
	ld.local.u32 	%r14, [%rd16+4];
	shl.b32 	%r15, %r931, 5;
	mov.b32 	%r937, 0;
$L__BB16_6:
	.pragma "nounroll";
	shr.u32 	%r558, %r14, %r937;
	and.b32  	%r559, %r558, 1;
	setp.eq.b32 	%p4, %r559, 1;
	not.pred 	%p5, %p4;
	add.s32 	%r560, %r15, %r937;
	mul.lo.s32 	%r561, %r560, 5;
	mul.wide.u32 	%rd17, %r561, 4;
	add.s64 	%rd6, %rd5, %rd17;
	@%p5 bra 	$L__BB16_8;
	ld.global.u32 	%r562, [%rd6];
	xor.b32  	%r942, %r942, %r562;
	ld.global.u32 	%r563, [%rd6+4];
	xor.b32  	%r941, %r941, %r563;
	ld.global.u32 	%r564, [%rd6+8];
	xor.b32  	%r940, %r940, %r564;
	ld.global.u32 	%r565, [%rd6+12];
	xor.b32  	%r939, %r939, %r565;
	ld.global.u32 	%r566, [%rd6+16];
	xor.b32  	%r938, %r938, %r566;
$L__BB16_8:
	and.b32  	%r568, %r558, 2;
	setp.eq.s32 	%p6, %r568, 0;
	@%p6 bra 	$L__BB16_10;
	ld.global.u32 	%r569, [%rd6+20];
	xor.b32  	%r942, %r942, %r569;
	ld.global.u32 	%r570, [%rd6+24];
	xor.b32  	%r941, %r941, %r570;
	ld.global.u32 	%r571, [%rd6+28];
	xor.b32  	%r940, %r940, %r571;
	ld.global.u32 	%r572, [%rd6+32];
	xor.b32  	%r939, %r939, %r572;
	ld.global.u32 	%r573, [%rd6+36];
	xor.b32  	%r938, %r938, %r573;
$L__BB16_10:
	and.b32  	%r575, %r558, 4;
	setp.eq.s32 	%p7, %r575, 0;
	@%p7 bra 	$L__BB16_12;
	ld.global.u32 	%r576, [%rd6+40];
	xor.b32  	%r942, %r942, %r576;
	ld.global.u32 	%r577, [%rd6+44];
	xor.b32  	%r941, %r941, %r577;
	ld.global.u32 	%r578, [%rd6+48];
	xor.b32  	%r940, %r940, %r578;
	ld.global.u32 	%r579, [%rd6+52];
	xor.b32  	%r939, %r939, %r579;
	ld.global.u32 	%r580, [%rd6+56];
	xor.b32  	%r938, %r938, %r580;
$L__BB16_12:
	and.b32  	%r582, %r558, 8;
	setp.eq.s32 	%p8, %r582, 0;
	@%p8 bra 	$L__BB16_14;
	ld.global.u32 	%r583, [%rd6+60];
	xor.b32  	%r942, %r942, %r583;
	ld.global.u32 	%r584, [%rd6+64];
	xor.b32  	%r941, %r941, %r584;
	ld.global.u32 	%r585, [%rd6+68];
	xor.b32  	%r940, %r940, %r585;
	ld.global.u32 	%r586, [%rd6+72];
	xor.b32  	%r939, %r939, %r586;
	ld.global.u32 	%r587, [%rd6+76];
	xor.b32  	%r938, %r938, %r587;
$L__BB16_14:
	and.b32  	%r589, %r558, 16;
	setp.eq.s32 	%p9, %r589, 0;
	@%p9 bra 	$L__BB16_16;
	ld.global.u32 	%r590, [%rd6+80];
	xor.b32  	%r942, %r942, %r590;
	ld.global.u32 	%r591, [%rd6+84];
	xor.b32  	%r941, %r941, %r591;
	ld.global.u32 	%r592, [%rd6+88];
	xor.b32  	%r940, %r940, %r592;
	ld.global.u32 	%r593, [%rd6+92];
	xor.b32  	%r939, %r939, %r593;
	ld.global.u32 	%r594, [%rd6+96];
	xor.b32  	%r938, %r938, %r594;
$L__BB16_16:
	and.b32  	%r596, %r558, 32;
	setp.eq.s32 	%p10, %r596, 0;
	@%p10 bra 	$L__BB16_18;
	ld.global.u32 	%r597, [%rd6+100];
	xor.b32  	%r942, %r942, %r597;
	ld.global.u32 	%r598, [%rd6+104];
	xor.b32  	%r941, %r941, %r598;
	ld.global.u32 	%r599, [%rd6+108];
	xor.b32  	%r940, %r940, %r599;
	ld.global.u32 	%r600, [%rd6+112];
	xor.b32  	%r939, %r939, %r600;
	ld.global.u32 	%r601, [%rd6+116];
	xor.b32  	%r938, %r938, %r601;
$L__BB16_18:
	and.b32  	%r603, %r558, 64;
	setp.eq.s32 	%p11, %r603, 0;
	@%p11 bra 	$L__BB16_20;
	ld.global.u32 	%r604, [%rd6+120];
	xor.b32  	%r942, %r942, %r604;
	ld.global.u32 	%r605, [%rd6+124];
	xor.b32  	%r941, %r941, %r605;
	ld.global.u32 	%r606, [%rd6+128];
	xor.b32  	%r940, %r940, %r606;
	ld.global.u32 	%r607, [%rd6+132];
	xor.b32  	%r939, %r939, %r607;
	ld.global.u32 	%r608, [%rd6+136];
	xor.b32  	%r938, %r938, %r608;
$L__BB16_20:
	and.b32  	%r610, %r558, 128;
	setp.eq.s32 	%p12, %r610, 0;
	@%p12 bra 	$L__BB16_22;
	ld.global.u32 	%r611, [%rd6+140];
	xor.b32  	%r942, %r942, %r611;
	ld.global.u32 	%r612, [%rd6+144];
	xor.b32  	%r941, %r941, %r612;
	ld.global.u32 	%r613, [%rd6+148];
	xor.b32  	%r940, %r940, %r613;
	ld.global.u32 	%r614, [%rd6+152];
	xor.b32  	%r939, %r939, %r614;
	ld.global.u32 	%r615, [%rd6+156];
	xor.b32  	%r938, %r938, %r615;
$L__BB16_22:
	and.b32  	%r617, %r558, 256;
	setp.eq.s32 	%p13, %r617, 0;
	@%p13 bra 	$L__BB16_24;
	ld.global.u32 	%r618, [%rd6+160];
	xor.b32  	%r942, %r942, %r618;
	ld.global.u32 	%r619, [%rd6+164];
	xor.b32  	%r941, %r941, %r619;
	ld.global.u32 	%r620, [%rd6+168];
	xor.b32  	%r940, %r940, %r620;
	ld.global.u32 	%r621, [%rd6+172];
	xor.b32  	%r939, %r939, %r621;
	ld.global.u32 	%r622, [%rd6+176];
	xor.b32  	%r938, %r938, %r622;
$L__BB16_24:
	and.b32  	%r624, %r558, 512;
	setp.eq.s32 	%p14, %r624, 0;
	@%p14 bra 	$L__BB16_26;
	ld.global.u32 	%r625, [%rd6+180];
	xor.b32  	%r942, %r942, %r625;
	ld.global.u32 	%r626, [%rd6+184];
	xor.b32  	%r941, %r941, %r626;
	ld.global.u32 	%r627, [%rd6+188];
	xor.b32  	%r940, %r940, %r627;
	ld.global.u32 	%r628, [%rd6+192];
	xor.b32  	%r939, %r939, %r628;
	ld.global.u32 	%r629, [%rd6+196];
	xor.b32  	%r938, %r938, %r629;
$L__BB16_26:
	and.b32  	%r631, %r558, 1024;
	setp.eq.s32 	%p15, %r631, 0;
	@%p15 bra 	$L__BB16_28;
	ld.global.u32 	%r632, [%rd6+200];
	xor.b32  	%r942, %r942, %r632;
	ld.global.u32 	%r633, [%rd6+204];
	xor.b32  	%r941, %r941, %r633;
	ld.global.u32 	%r634, [%rd6+208];
	xor.b32  	%r940, %r940, %r634;
	ld.global.u32 	%r635, [%rd6+212];
	xor.b32  	%r939, %r939, %r635;
	ld.global.u32 	%r636, [%rd6+216];
	xor.b32  	%r938, %r938, %r636;
$L__BB16_28:
	and.b32  	%r638, %r558, 2048;
	setp.eq.s32 	%p16, %r638, 0;
	@%p16 bra 	$L__BB16_30;
	ld.global.u32 	%r639, [%rd6+220];
	xor.b32  	%r942, %r942, %r639;
	ld.global.u32 	%r640, [%rd6+224];
	xor.b32  	%r941, %r941, %r640;
	ld.global.u32 	%r641, [%rd6+228];
	xor.b32  	%r940, %r940, %r641;
	ld.global.u32 	%r642, [%rd6+232];
	xor.b32  	%r939, %r939, %r642;
	ld.global.u32 	%r643, [%rd6+236];
	xor.b32  	%r938, %r938, %r643;
$L__BB16_30:
	and.b32  	%r645, %r558, 4096;
	setp.eq.s32 	%p17, %r645, 0;
	@%p17 bra 	$L__BB16_32;
	ld.global.u32 	%r646, [%rd6+240];
	xor.b32  	%r942, %r942, %r646;
	ld.global.u32 	%r647, [%rd6+244];
	xor.b32  	%r941, %r941, %r647;
	ld.global.u32 	%r648, [%rd6+248];
	xor.b32  	%r940, %r940, %r648;
	ld.global.u32 	%r649, [%rd6+252];
	xor.b32  	%r939, %r939, %r649;
	ld.global.u32 	%r650, [%rd6+256];
	xor.b32  	%r938, %r938, %r650;
$L__BB16_32:
	and.b32  	%r652, %r558, 8192;
	setp.eq.s32 	%p18, %r652, 0;
	@%p18 bra 	$L__BB16_34;
	ld.global.u32 	%r653, [%rd6+260];
	xor.b32  	%r942, %r942, %r653;
	ld.global.u32 	%r654, [%rd6+264];
	xor.b32  	%r941, %r941, %r654;
	ld.global.u32 	%r655, [%rd6+268];
	xor.b32  	%r940, %r940, %r655;
	ld.global.u32 	%r656, [%rd6+272];
	xor.b32  	%r939, %r939, %r656;
	ld.global.u32 	%r657, [%rd6+276];
	xor.b32  	%r938, %r938, %r657;
$L__BB16_34:
	and.b32  	%r659, %r558, 16384;
	setp.eq.s32 	%p19, %r659, 0;
	@%p19 bra 	$L__BB16_36;
	ld.global.u32 	%r660, [%rd6+280];
	xor.b32  	%r942, %r942, %r660;
	ld.global.u32 	%r661, [%rd6+284];
	xor.b32  	%r941, %r941, %r661;
	ld.global.u32 	%r662, [%rd6+288];
	xor.b32  	%r940, %r940, %r662;
	ld.global.u32 	%r663, [%rd6+292];
	xor.b32  	%r939, %r939, %r663;
	ld.global.u32 	%r664, [%rd6+296];
	xor.b32  	%r938, %r938, %r664;
$L__BB16_36:
	and.b32  	%r666, %r558, 32768;
	setp.eq.s32 	%p20, %r666, 0;
	@%p20 bra 	$L__BB16_38;
	ld.global.u32 	%r667, [%rd6+300];
	xor.b32  	%r942, %r942, %r667;
	ld.global.u32 	%r668, [%rd6+304];
	xor.b32  	%r941, %r941, %r668;
	ld.global.u32 	%r669, [%rd6+308];
	xor.b32  	%r940, %r940, %r669;
	ld.global.u32 	%r670, [%rd6+312];
	xor.b32  	%r939, %r939, %r670;
	ld.global.u32 	%r671, [%rd6+316];
	xor.b32  	%r938, %r938, %r671;
$L__BB16_38:
	add.s32 	%r937, %r937, 16;
	setp.ne.s32 	%p21, %r937, 32;
	@%p21 bra 	$L__BB16_6;
	mad.lo.s32 	%r672, %r931, -31, %r15;
	add.s32 	%r931, %r672, 1;
	setp.ne.s32 	%p22, %r931, 5;
	@%p22 bra 	$L__BB16_5;
	st.local.u32 	[%rd1+4], %r942;
	st.local.v2.u32 	[%rd1+8], {%r941, %r940};
	st.local.v2.u32 	[%rd1+16], {%r939, %r938};
	setp.eq.s64 	%p23, %rd4, 1;
	@%p23 bra 	$L__BB16_115;
	mov.b32 	%r938, 0;
	mov.u32 	%r1031, %r938;
	mov.u32 	%r1032, %r938;
	mov.u32 	%r1033, %r938;
	mov.u32 	%r942, %r938;
	mov.u32 	%r1023, %r938;
$L__BB16_42:
	mul.wide.u32 	%rd18, %r1023, 4;
	add.s64 	%rd19, %rd1, %rd18;
	ld.local.u32 	%r190, [%rd19+4];
	shl.b32 	%r191, %r1023, 5;
	mov.b32 	%r1029, 0;
$L__BB16_43:
	.pragma "nounroll";
	shr.u32 	%r675, %r190, %r1029;
	and.b32  	%r676, %r675, 1;
	setp.eq.b32 	%p24, %r676, 1;
	not.pred 	%p25, %p24;
	add.s32 	%r677, %r191, %r1029;
	mul.lo.s32 	%r678, %r677, 5;
	mul.wide.u32 	%rd20, %r678, 4;
	add.s64 	%rd7, %rd5, %rd20;
	@%p25 bra 	$L__BB16_45;
	ld.global.u32 	%r679, [%rd7];
	xor.b32  	%r942, %r942, %r679;
	ld.global.u32 	%r680, [%rd7+4];
	xor.b32  	%r1033, %r1033, %r680;
	ld.global.u32 	%r681, [%rd7+8];
	xor.b32  	%r1032, %r1032, %r681;
	ld.global.u32 	%r682, [%rd7+12];
	xor.b32  	%r1031, %r1031, %r682;
	ld.global.u32 	%r683, [%rd7+16];
	xor.b32  	%r938, %r938, %r683;
$L__BB16_45:
	and.b32  	%r685, %r675, 2;
	setp.eq.s32 	%p26, %r685, 0;
	@%p26 bra 	$L__BB16_47;
	ld.global.u32 	%r686, [%rd7+20];
	xor.b32  	%r942, %r942, %r686;
	ld.global.u32 	%r687, [%rd7+24];
	xor.b32  	%r1033, %r1033, %r687;
	ld.global.u32 	%r688, [%rd7+28];
	xor.b32  	%r1032, %r1032, %r688;
	ld.global.u32 	%r689, [%rd7+32];
	xor.b32  	%r1031, %r1031, %r689;
	ld.global.u32 	%r690, [%rd7+36];
	xor.b32  	%r938, %r938, %r690;
$L__BB16_47:
	and.b32  	%r692, %r675, 4;
	setp.eq.s32 	%p27, %r692, 0;
	@%p27 bra 	$L__BB16_49;
	ld.global.u32 	%r693, [%rd7+40];
	xor.b32  	%r942, %r942, %r693;
	ld.global.u32 	%r694, [%rd7+44];
	xor.b32  	%r1033, %r1033, %r694;
	ld.global.u32 	%r695, [%rd7+48];
	xor.b32  	%r1032, %r1032, %r695;
	ld.global.u32 	%r696, [%rd7+52];
	xor.b32  	%r1031, %r1031, %r696;
	ld.global.u32 	%r697, [%rd7+56];
	xor.b32  	%r938, %r938, %r697;
$L__BB16_49:
	and.b32  	%r699, %r675, 8;
	setp.eq.s32 	%p28, %r699, 0;
	@%p28 bra 	$L__BB16_51;
	ld.global.u32 	%r700, [%rd7+60];
	xor.b32  	%r942, %r942, %r700;
	ld.global.u32 	%r701, [%rd7+64];
	xor.b32  	%r1033, %r1033, %r701;
	ld.global.u32 	%r702, [%rd7+68];
	xor.b32  	%r1032, %r1032, %r702;
	ld.global.u32 	%r703, [%rd7+72];
	xor.b32  	%r1031, %r1031, %r703;
	ld.global.u32 	%r704, [%rd7+76];
	xor.b32  	%r938, %r938, %r704;
$L__BB16_51:
	and.b32  	%r706, %r675, 16;
	setp.eq.s32 	%p29, %r706, 0;
	@%p29 bra 	$L__BB16_53;
	ld.global.u32 	%r707, [%rd7+80];
	xor.b32  	%r942, %r942, %r707;
	ld.global.u32 	%r708, [%rd7+84];
	xor.b32  	%r1033, %r1033, %r708;
	ld.global.u32 	%r709, [%rd7+88];
	xor.b32  	%r1032, %r1032, %r709;
	ld.global.u32 	%r710, [%rd7+92];
	xor.b32  	%r1031, %r1031, %r710;
	ld.global.u32 	%r711, [%rd7+96];
	xor.b32  	%r938, %r938, %r711;
$L__BB16_53:
	and.b32  	%r713, %r675, 32;
	setp.eq.s32 	%p30, %r713, 0;
	@%p30 bra 	$L__BB16_55;
	ld.global.u32 	%r714, [%rd7+100];
	xor.b32  	%r942, %r942, %r714;
	ld.global.u32 	%r715, [%rd7+104];
	xor.b32  	%r1033, %r1033, %r715;
	ld.global.u32 	%r716, [%rd7+108];
	xor.b32  	%r1032, %r1032, %r716;
	ld.global.u32 	%r717, [%rd7+112];
	xor.b32  	%r1031, %r1031, %r717;
	ld.global.u32 	%r718, [%rd7+116];
	xor.b32  	%r938, %r938, %r718;
$L__BB16_55:
	and.b32  	%r720, %r675, 64;
	setp.eq.s32 	%p31, %r720, 0;
	@%p31 bra 	$L__BB16_57;
	ld.global.u32 	%r721, [%rd7+120];
	xor.b32  	%r942, %r942, %r721;
	ld.global.u32 	%r722, [%rd7+124];
	xor.b32  	%r1033, %r1033, %r722;
	ld.global.u32 	%r723, [%rd7+128];
	xor.b32  	%r1032, %r1032, %r723;
	ld.global.u32 	%r724, [%rd7+132];
	xor.b32  	%r1031, %r1031, %r724;
	ld.global.u32 	%r725, [%rd7+136];
	xor.b32  	%r938, %r938, %r725;
$L__BB16_57:
	and.b32  	%r727, %r675, 128;
	setp.eq.s32 	%p32, %r727, 0;
	@%p32 bra 	$L__BB16_59;
	ld.global.u32 	%r728, [%rd7+140];
	xor.b32  	%r942, %r942, %r728;
	ld.global.u32 	%r729, [%rd7+144];
	xor.b32  	%r1033, %r1033, %r729;
	ld.global.u32 	%r730, [%rd7+148];
	xor.b32  	%r1032, %r1032, %r730;
	ld.global.u32 	%r731, [%rd7+152];
	xor.b32  	%r1031, %r1031, %r731;
	ld.global.u32 	%r732, [%rd7+156];
	xor.b32  	%r938, %r938, %r732;
$L__BB16_59:
	and.b32  	%r734, %r675, 256;
	setp.eq.s32 	%p33, %r734, 0;
	@%p33 bra 	$L__BB16_61;
	ld.global.u32 	%r735, [%rd7+160];
	xor.b32  	%r942, %r942, %r735;
	ld.global.u32 	%r736, [%rd7+164];
	xor.b32  	%r1033, %r1033, %r736;
	ld.global.u32 	%r737, [%rd7+168];
	xor.b32  	%r1032, %r1032, %r737;
	ld.global.u32 	%r738, [%rd7+172];
	xor.b32  	%r1031, %r1031, %r738;
	ld.global.u32 	%r739, [%rd7+176];
	xor.b32  	%r938, %r938, %r739;
$L__BB16_61:
	and.b32  	%r741, %r675, 512;
	setp.eq.s32 	%p34, %r741, 0;
	@%p34 bra 	$L__BB16_63;
	ld.global.u32 	%r742, [%rd7+180];
	xor.b32  	%r942, %r942, %r742;
	ld.global.u32 	%r743, [%rd7+184];
	xor.b32  	%r1033, %r1033, %r743;
	ld.global.u32 	%r744, [%rd7+188];
	xor.b32  	%r1032, %r1032, %r744;
	ld.global.u32 	%r745, [%rd7+192];
	xor.b32  	%r1031, %r1031, %r745;
	ld.global.u32 	%r746, [%rd7+196];
	xor.b32  	%r938, %r938, %r746;
$L__BB16_63:
	and.b32  	%r748, %r675, 1024;
	setp.eq.s32 	%p35, %r748, 0;
	@%p35 bra 	$L__BB16_65;
	ld.global.u32 	%r749, [%rd7+200];
	xor.b32  	%r942, %r942, %r749;
	ld.global.u32 	%r750, [%rd7+204];
	xor.b32  	%r1033, %r1033, %r750;
	ld.global.u32 	%r751, [%rd7+208];
	xor.b32  	%r1032, %r1032, %r751;
	ld.global.u32 	%r752, [%rd7+212];
	xor.b32  	%r1031, %r1031, %r752;
	ld.global.u32 	%r753, [%rd7+216];
	xor.b32  	%r938, %r938, %r753;
$L__BB16_65:
	and.b32  	%r755, %r675, 2048;
	setp.eq.s32 	%p36, %r755, 0;
	@%p36 bra 	$L__BB16_67;
	ld.global.u32 	%r756, [%rd7+220];
	xor.b32  	%r942, %r942, %r756;
	ld.global.u32 	%r757, [%rd7+224];
	xor.b32  	%r1033, %r1033, %r757;
	ld.global.u32 	%r758, [%rd7+228];
	xor.b32  	%r1032, %r1032, %r758;
	ld.global.u32 	%r759, [%rd7+232];
	xor.b32  	%r1031, %r1031, %r759;
	ld.global.u32 	%r760, [%rd7+236];
	xor.b32  	%r938, %r938, %r760;
$L__BB16_67:
	and.b32  	%r762, %r675, 4096;
	setp.eq.s32 	%p37, %r762, 0;
	@%p37 bra 	$L__BB16_69;
	ld.global.u32 	%r763, [%rd7+240];
	xor.b32  	%r942, %r942, %r763;
	ld.global.u32 	%r764, [%rd7+244];
	xor.b32  	%r1033, %r1033, %r764;
	ld.global.u32 	%r765, [%rd7+248];
	xor.b32  	%r1032, %r1032, %r765;
	ld.global.u32 	%r766, [%rd7+252];
	xor.b32  	%r1031, %r1031, %r766;
	ld.global.u32 	%r767, [%rd7+256];
	xor.b32  	%r938, %r938, %r767;
$L__BB16_69:
	and.b32  	%r769, %r675, 8192;
	setp.eq.s32 	%p38, %r769, 0;
	@%p38 bra 	$L__BB16_71;
	ld.global.u32 	%r770, [%rd7+260];
	xor.b32  	%r942, %r942, %r770;
	ld.global.u32 	%r771, [%rd7+264];
	xor.b32  	%r1033, %r1033, %r771;
	ld.global.u32 	%r772, [%rd7+268];
	xor.b32  	%r1032, %r1032, %r772;
	ld.global.u32 	%r773, [%rd7+272];
	xor.b32  	%r1031, %r1031, %r773;
	ld.global.u32 	%r774, [%rd7+276];
	xor.b32  	%r938, %r938, %r774;
$L__BB16_71:
	and.b32  	%r776, %r675, 16384;
	setp.eq.s32 	%p39, %r776, 0;
	@%p39 bra 	$L__BB16_73;
	ld.global.u32 	%r777, [%rd7+280];
	xor.b32  	%r942, %r942, %r777;
	ld.global.u32 	%r778, [%rd7+284];
	xor.b32  	%r1033, %r1033, %r778;
	ld.global.u32 	%r779, [%rd7+288];
	xor.b32  	%r1032, %r1032, %r779;
	ld.global.u32 	%r780, [%rd7+292];
	xor.b32  	%r1031, %r1031, %r780;
	ld.global.u32 	%r781, [%rd7+296];
	xor.b32  	%r938, %r938, %r781;
$L__BB16_73:
	and.b32  	%r783, %r675, 32768;
	setp.eq.s32 	%p40, %r783, 0;
	@%p40 bra 	$L__BB16_75;
	ld.global.u32 	%r784, [%rd7+300];
	xor.b32  	%r942, %r942, %r784;
	ld.global.u32 	%r785, [%rd7+304];
	xor.b32  	%r1033, %r1033, %r785;
	ld.global.u32 	%r786, [%rd7+308];
	xor.b32  	%r1032, %r1032, %r786;
	ld.global.u32 	%r787, [%rd7+312];
	xor.b32  	%r1031, %r1031, %r787;
	ld.global.u32 	%r788, [%rd7+316];
	xor.b32  	%r938, %r938, %r788;
$L__BB16_75:
	add.s32 	%r1029, %r1029, 16;
	setp.ne.s32 	%p41, %r1029, 32;
	@%p41 bra 	$L__BB16_43;
	mad.lo.s32 	%r789, %r1023, -31, %r191;
	add.s32 	%r1023, %r789, 1;
	setp.ne.s32 	%p42, %r1023, 5;
	@%p42 bra 	$L__BB16_42;
	st.local.u32 	[%rd1+4], %r942;
	st.local.v2.u32 	[%rd1+8], {%r1033, %r1032};
	st.local.v2.u32 	[%rd1+16], {%r1031, %r938};
	setp.ne.s64 	%p43, %rd4, 3;
	@%p43 bra 	$L__BB16_115;
	mov.b32 	%r938, 0;
	mov.u32 	%r1123, %r938;
	mov.u32 	%r1124, %r938;
	mov.u32 	%r1125, %r938;
	mov.u32 	%r942, %r938;
	mov.u32 	%r1115, %r938;
$L__BB16_79:
	mul.wide.u32 	%rd21, %r1115, 4;
	add.s64 	%rd22, %rd1, %rd21;
	ld.local.u32 	%r366, [%rd22+4];
	shl.b32 	%r367, %r1115, 5;
	mov.b32 	%r1121, 0;
$L__BB16_80:
	.pragma "nounroll";
	shr.u32 	%r792, %r366, %r1121;
	and.b32  	%r793, %r792, 1;
	setp.eq.b32 	%p44, %r793, 1;
	not.pred 	%p45, %p44;
	add.s32 	%r794, %r367, %r1121;
	mul.lo.s32 	%r795, %r794, 5;
	mul.wide.u32 	%rd23, %r795, 4;
	add.s64 	%rd8, %rd5, %rd23;
	@%p45 bra 	$L__BB16_82;
	ld.global.u32 	%r796, [%rd8];
	xor.b32  	%r942, %r942, %r796;
	ld.global.u32 	%r797, [%rd8+4];
	xor.b32  	%r1125, %r1125, %r797;
	ld.global.u32 	%r798, [%rd8+8];
	xor.b32  	%r1124, %r1124, %r798;
	ld.global.u32 	%r799, [%rd8+12];
	xor.b32  	%r1123, %r1123, %r799;
	ld.global.u32 	%r800, [%rd8+16];
	xor.b32  	%r938, %r938, %r800;
$L__BB16_82:
	and.b32  	%r802, %r792, 2;
	setp.eq.s32 	%p46, %r802, 0;
	@%p46 bra 	$L__BB16_84;
	ld.global.u32 	%r803, [%rd8+20];
	xor.b32  	%r942, %r942, %r803;
	ld.global.u32 	%r804, [%rd8+24];
	xor.b32  	%r1125, %r1125, %r804;
	ld.global.u32 	%r805, [%rd8+28];
	xor.b32  	%r1124, %r1124, %r805;
	ld.global.u32 	%r806, [%rd8+32];
	xor.b32  	%r1123, %r1123, %r806;
	ld.global.u32 	%r807, [%rd8+36];
	xor.b32  	%r938, %r938, %r807;
$L__BB16_84:
	and.b32  	%r809, %r792, 4;
	setp.eq.s32 	%p47, %r809, 0;
	@%p47 bra 	$L__BB16_86;
	ld.global.u32 	%r810, [%rd8+40];
	xor.b32  	%r942, %r942, %r810;
	ld.global.u32 	%r811, [%rd8+44];
	xor.b32  	%r1125, %r1125, %r811;
	ld.global.u32 	%r812, [%rd8+48];
	xor.b32  	%r1124, %r1124, %r812;
	ld.global.u32 	%r813, [%rd8+52];
	xor.b32  	%r1123, %r1123, %r813;
	ld.global.u32 	%r814, [%rd8+56];
	xor.b32  	%r938, %r938, %r814;
$L__BB16_86:
	and.b32  	%r816, %r792, 8;
	setp.eq.s32 	%p48, %r816, 0;
	@%p48 bra 	$L__BB16_88;
	ld.global.u32 	%r817, [%rd8+60];
	xor.b32  	%r942, %r942, %r817;
	ld.global.u32 	%r818, [%rd8+64];
	xor.b32  	%r1125, %r1125, %r818;
	ld.global.u32 	%r819, [%rd8+68];
	xor.b32  	%r1124, %r1124, %r819;
	ld.global.u32 	%r820, [%rd8+72];
	xor.b32  	%r1123, %r1123, %r820;
	ld.global.u32 	%r821, [%rd8+76];
	xor.b32  	%r938, %r938, %r821;
$L__BB16_88:
	and.b32  	%r823, %r792, 16;
	setp.eq.s32 	%p49, %r823, 0;
	@%p49 bra 	$L__BB16_90;
	ld.global.u32 	%r824, [%rd8+80];
	xor.b32  	%r942, %r942, %r824;
	ld.global.u32 	%r825, [%rd8+84];
	xor.b32  	%r1125, %r1125, %r825;
	ld.global.u32 	%r826, [%rd8+88];
	xor.b32  	%r1124, %r1124, %r826;
	ld.global.u32 	%r827, [%rd8+92];
	xor.b32  	%r1123, %r1123, %r827;
	ld.global.u32 	%r828, [%rd8+96];
	xor.b32  	%r938, %r938, %r828;
$L__BB16_90:
	and.b32  	%r830, %r792, 32;
	setp.eq.s32 	%p50, %r830, 0;
	@%p50 bra 	$L__BB16_92;
	ld.global.u32 	%r831, [%rd8+100];
	xor.b32  	%r942, %r942, %r831;
	ld.global.u32 	%r832, [%rd8+104];
	xor.b32  	%r1125, %r1125, %r832;
	ld.global.u32 	%r833, [%rd8+108];
	xor.b32  	%r1124, %r1124, %r833;
	ld.global.u32 	%r834, [%rd8+112];
	xor.b32  	%r1123, %r1123, %r834;
	ld.global.u32 	%r835, [%rd8+116];
	xor.b32  	%r938, %r938, %r835;
$L__BB16_92:
	and.b32  	%r837, %r792, 64;
	setp.eq.s32 	%p51, %r837, 0;
	@%p51 bra 	$L__BB16_94;
	ld.global.u32 	%r838, [%rd8+120];
	xor.b32  	%r942, %r942, %r838;
	ld.global.u32 	%r839, [%rd8+124];
	xor.b32  	%r1125, %r1125, %r839;
	ld.global.u32 	%r840, [%rd8+128];
	xor.b32  	%r1124, %r1124, %r840;
	ld.global.u32 	%r841, [%rd8+132];
	xor.b32  	%r1123, %r1123, %r841;
	ld.global.u32 	%r842, [%rd8+136];
	xor.b32  	%r938, %r938, %r842;
$L__BB16_94:
	and.b32  	%r844, %r792, 128;
	setp.eq.s32 	%p52, %r844, 0;
	@%p52 bra 	$L__BB16_96;
	ld.global.u32 	%r845, [%rd8+140];
	xor.b32  	%r942, %r942, %r845;
	ld.global.u32 	%r846, [%rd8+144];
	xor.b32  	%r1125, %r1125, %r846;
	ld.global.u32 	%r847, [%rd8+148];
	xor.b32  	%r1124, %r1124, %r847;
	ld.global.u32 	%r848, [%rd8+152];
	xor.b32  	%r1123, %r1123, %r848;
	ld.global.u32 	%r849, [%rd8+156];
	xor.b32  	%r938, %r938, %r849;
$L__BB16_96:
	and.b32  	%r851, %r792, 256;
	setp.eq.s32 	%p53, %r851, 0;
	@%p53 bra 	$L__BB16_98;
	ld.global.u32 	%r852, [%rd8+160];
	xor.b32  	%r942, %r942, %r852;
	ld.global.u32 	%r853, [%rd8+164];
	xor.b32  	%r1125, %r1125, %r853;
	ld.global.u32 	%r854, [%rd8+168];
	xor.b32  	%r1124, %r1124, %r854;
	ld.global.u32 	%r855, [%rd8+172];
	xor.b32  	%r1123, %r1123, %r855;
	ld.global.u32 	%r856, [%rd8+176];
	xor.b32  	%r938, %r938, %r856;
$L__BB16_98:
	and.b32  	%r858, %r792, 512;
	setp.eq.s32 	%p54, %r858, 0;
	@%p54 bra 	$L__BB16_100;
	ld.global.u32 	%r859, [%rd8+180];
	xor.b32  	%r942, %r942, %r859;
	ld.global.u32 	%r860, [%rd8+184];
	xor.b32  	%r1125, %r1125, %r860;
	ld.global.u32 	%r861, [%rd8+188];
	xor.b32  	%r1124, %r1124, %r861;
	ld.global.u32 	%r862, [%rd8+192];
	xor.b32  	%r1123, %r1123, %r862;
	ld.global.u32 	%r863, [%rd8+196];
	xor.b32  	%r938, %r938, %r863;
$L__BB16_100:
	and.b32  	%r865, %r792, 1024;
	setp.eq.s32 	%p55, %r865, 0;
	@%p55 bra 	$L__BB16_102;
	ld.global.u32 	%r866, [%rd8+200];
	xor.b32  	%r942, %r942, %r866;
	ld.global.u32 	%r867, [%rd8+204];
	xor.b32  	%r1125, %r1125, %r867;
	ld.global.u32 	%r868, [%rd8+208];
	xor.b32  	%r1124, %r1124, %r868;
	ld.global.u32 	%r869, [%rd8+212];
	xor.b32  	%r1123, %r1123, %r869;
	ld.global.u32 	%r870, [%rd8+216];
	xor.b32  	%r938, %r938, %r870;
$L__BB16_102:
	and.b32  	%r872, %r792, 2048;
	setp.eq.s32 	%p56, %r872, 0;
	@%p56 bra 	$L__BB16_104;
	ld.global.u32 	%r873, [%rd8+220];
	xor.b32  	%r942, %r942, %r873;
	ld.global.u32 	%r874, [%rd8+224];
	xor.b32  	%r1125, %r1125, %r874;
	ld.global.u32 	%r875, [%rd8+228];
	xor.b32  	%r1124, %r1124, %r875;
	ld.global.u32 	%r876, [%rd8+232];
	xor.b32  	%r1123, %r1123, %r876;
	ld.global.u32 	%r877, [%rd8+236];
	xor.b32  	%r938, %r938, %r877;
$L__BB16_104:
	and.b32  	%r879, %r792, 4096;
	setp.eq.s32 	%p57, %r879, 0;
	@%p57 bra 	$L__BB16_106;
	ld.global.u32 	%r880, [%rd8+240];
	xor.b32  	%r942, %r942, %r880;
	ld.global.u32 	%r881, [%rd8+244];
	xor.b32  	%r1125, %r1125, %r881;
	ld.global.u32 	%r882, [%rd8+248];
	xor.b32  	%r1124, %r1124, %r882;
	ld.global.u32 	%r883, [%rd8+252];
	xor.b32  	%r1123, %r1123, %r883;
	ld.global.u32 	%r884, [%rd8+256];
	xor.b32  	%r938, %r938, %r884;
$L__BB16_106:
	and.b32  	%r886, %r792, 8192;
	setp.eq.s32 	%p58, %r886, 0;
	@%p58 bra 	$L__BB16_108;
	ld.global.u32 	%r887, [%rd8+260];
	xor.b32  	%r942, %r942, %r887;
	ld.global.u32 	%r888, [%rd8+264];
	xor.b32  	%r1125, %r1125, %r888;
	ld.global.u32 	%r889, [%rd8+268];
	xor.b32  	%r1124, %r1124, %r889;
	ld.global.u32 	%r890, [%rd8+272];
	xor.b32  	%r1123, %r1123, %r890;
	ld.global.u32 	%r891, [%rd8+276];
	xor.b32  	%r938, %r938, %r891;
$L__BB16_108:
	and.b32  	%r893, %r792, 16384;
	setp.eq.s32 	%p59, %r893, 0;
	@%p59 bra 	$L__BB16_110;
	ld.global.u32 	%r894, [%rd8+280];
	xor.b32  	%r942, %r942, %r894;
	ld.global.u32 	%r895, [%rd8+284];
	xor.b32  	%r1125, %r1125, %r895;
	ld.global.u32 	%r896, [%rd8+288];
	xor.b32  	%r1124, %r1124, %r896;
	ld.global.u32 	%r897, [%rd8+292];
	xor.b32  	%r1123, %r1123, %r897;
	ld.global.u32 	%r898, [%rd8+296];
	xor.b32  	%r938, %r938, %r898;
$L__BB16_110:
	and.b32  	%r900, %r792, 32768;
	setp.eq.s32 	%p60, %r900, 0;
	@%p60 bra 	$L__BB16_112;
	ld.global.u32 	%r901, [%rd8+300];
	xor.b32  	%r942, %r942, %r901;
	ld.global.u32 	%r902, [%rd8+304];
	xor.b32  	%r1125, %r1125, %r902;
	ld.global.u32 	%r903, [%rd8+308];
	xor.b32  	%r1124, %r1124, %r903;
	ld.global.u32 	%r904, [%rd8+312];
	xor.b32  	%r1123, %r1123, %r904;
	ld.global.u32 	%r905, [%rd8+316];
	xor.b32  	%r938, %r938, %r905;
$L__BB16_112:
	add.s32 	%r1121, %r1121, 16;
	setp.ne.s32 	%p61, %r1121, 32;
	@%p61 bra 	$L__BB16_80;
	mad.lo.s32 	%r906, %r1115, -31, %r367;
	add.s32 	%r1115, %r906, 1;
	setp.ne.s32 	%p62, %r1115, 5;
	@%p62 bra 	$L__BB16_79;
	st.local.u32 	[%rd1+4], %r942;
	st.local.v2.u32 	[%rd1+8], {%r1125, %r1124};
	st.local.v2.u32 	[%rd1+16], {%r1123, %r938};
$L__BB16_115:
	shr.u64 	%rd27, %rd3, 2;
	add.s32 	%r925, %r925, 1;
	setp.gt.u64 	%p63, %rd3, 3;
	@%p63 bra 	$L__BB16_3;
$L__BB16_116:
	shr.u32 	%r907, %r942, 2;
	xor.b32  	%r908, %r907, %r942;
	shl.b32 	%r909, %r938, 4;
	shl.b32 	%r910, %r908, 1;
	xor.b32  	%r911, %r910, %r909;
	xor.b32  	%r912, %r911, %r908;
	xor.b32  	%r913, %r912, %r938;
	add.s32 	%r914, %r2, %r913;
	add.s32 	%r915, %r914, 362437;
	mul.hi.u32 	%r916, %r915, 316718691;
	sub.s32 	%r917, %r915, %r916;
	shr.u32 	%r918, %r917, 1;
	add.s32 	%r919, %r918, %r916;
	shr.u32 	%r920, %r919, 29;
	mul.lo.s32 	%r921, %r920, 1000000007;
	sub.s32 	%r922, %r915, %r921;
	cvta.to.global.u64 	%rd24, %rd10;
	shl.b64 	%rd25, %rd2, 2;
	add.s64 	%rd26, %rd24, %rd25;
	st.global.u32 	[%rd26], %r922;
$L__BB16_117:
	ret;

}


// ===== COMPILED SASS (sm_100) =====

	.target	sm_100

	.elftype	@"ET_EXEC"


//--------------------- .note.nv.tkinfo           --------------------------
	.section	.note.nv.tkinfo,"",@"SHT_NOTE"
	.sectionflags	@"SHF_NOTE_NV_TKINFO"
	.tkinfo
        /*0018*/ 	.word	0x00000002
        /*0030*/ 	.string	""
        /*0030*/ 	.string	"ptxas"
        /*0030*/ 	.string	"Cuda compilation tools, release 13.0, V13.0.88"
        /*0030*/ 	.string	"Build cuda_13.0.r13.0/compiler.36424714_0"
        /*0030*/ 	.string	"-arch sm_100 -m 64 "



//--------------------- .note.nv.cuinfo           --------------------------
	.section	.note.nv.cuinfo,"",@"SHT_NOTE"
	.sectionflags	@"SHF_NOTE_NV_CUINFO"
        /*0018*/ 	.short	0x0002
        /*001a*/ 	.short	0x0064
        /*001c*/ 	.short	0x0082
	.zero		2


//--------------------- .nv.info                  --------------------------
	.section	.nv.info,"",@"SHT_CUDA_INFO"
	.align	4


	//----- nvinfo : EIATTR_REGCOUNT
	.align		4
        /*0000*/ 	.byte	0x04, 0x2f
        /*0002*/ 	.short	(.L_10 - .L_9)
	.align		4
.L_9:
        /*0004*/ 	.word	index@(_Z20generateRandomPrimesPjj)
        /*0008*/ 	.word	0x0000001f


	//----- nvinfo : EIATTR_FRAME_SIZE
	.align		4
.L_10:
        /*000c*/ 	.byte	0x04, 0x11
        /*000e*/ 	.short	(.L_12 - .L_11)
	.align		4
.L_11:
        /*0010*/ 	.word	index@(_Z20generateRandomPrimesPjj)
        /*0014*/ 	.word	0x00000030


	//----- nvinfo : EIATTR_REGCOUNT
	.align		4
.L_12:
        /*0018*/ 	.byte	0x04, 0x2f
        /*001a*/ 	.short	(.L_14 - .L_13)
	.align		4
.L_13:
        /*001c*/ 	.word	index@(_Z13isPrimeKernelPjjPb)
        /*0020*/ 	.word	0x0000000c


	//----- nvinfo : EIATTR_FRAME_SIZE
	.align		4
.L_14:
        /*0024*/ 	.byte	0x04, 0x11
        /*0026*/ 	.short	(.L_16 - .L_15)
	.align		4
.L_15:
        /*0028*/ 	.word	index@(_Z13isPrimeKernelPjjPb)
        /*002c*/ 	.word	0x00000000


	//----- nvinfo : EIATTR_REGCOUNT
	.align		4
.L_16:
        /*0030*/ 	.byte	0x04, 0x2f
        /*0032*/ 	.short	(.L_18 - .L_17)
	.align		4
.L_17:
        /*0034*/ 	.word	index@(_Z12filterPrimesPjPbjS_Pi)
        /*0038*/ 	.word	0x00000008


	//----- nvinfo : EIATTR_FRAME_SIZE
	.align		4
.L_18:
        /*003c*/ 	.byte	0x04, 0x11
        /*003e*/ 	.short	(.L_20 - .L_19)
	.align		4
.L_19:
        /*0040*/ 	.word	index@(_Z12filterPrimesPjPbjS_Pi)
        /*0044*/ 	.word	0x00000000


	//----- nvinfo : EIATTR_REGCOUNT
	.align		4
.L_20:
        /*0048*/ 	.byte	0x04, 0x2f
        /*004a*/ 	.short	(.L_22 - .L_21)
	.align		4
.L_21:
        /*004c*/ 	.word	index@(_Z13extractPrimesPjS_Pbji)
        /*0050*/ 	.word	0x0000000a


	//----- nvinfo : EIATTR_FRAME_SIZE
	.align		4
.L_22:
        /*0054*/ 	.byte	0x04, 0x11
        /*0056*/ 	.short	(.L_24 - .L_23)
	.align		4
.L_23:
        /*0058*/ 	.word	index@(_Z13extractPrimesPjS_Pbji)
        /*005c*/ 	.word	0x00000000


	//----- nvinfo : EIATTR_REGCOUNT
	.align		4
.L_24:
        /*0060*/ 	.byte	0x04, 0x2f
        /*0062*/ 	.short	(.L_26 - .L_25)
	.align		4
.L_25:
        /*0064*/ 	.word	index@(_Z21generateRandomNumbersPjj)
        /*0068*/ 	.word	0x0000001f


	//----- nvinfo : EIATTR_FRAME_SIZE
	.align		4
.L_26:
        /*006c*/ 	.byte	0x04, 0x11
        /*006e*/ 	.short	(.L_28 - .L_27)
	.align		4
.L_27:
        /*0070*/ 	.word	index@(_Z21generateRandomNumbersPjj)
        /*0074*/ 	.word	0x00000030


	//----- nvinfo : EIATTR_REGCOUNT
	.align		4
.L_28:
        /*0078*/ 	.byte	0x04, 0x2f
        /*007a*/ 	.short	(.L_30 - .L_29)
	.align		4
.L_29:
        /*007c*/ 	.word	index@(_Z14isPrimeKernel2PjjPb)
        /*0080*/ 	.word	0x0000000c


	//----- nvinfo : EIATTR_FRAME_SIZE
	.align		4
.L_30:
        /*0084*/ 	.byte	0x04, 0x11
        /*0086*/ 	.short	(.L_32 - .L_31)
	.align		4
.L_31:
        /*0088*/ 	.word	index@(_Z14isPrimeKernel2PjjPb)
        /*008c*/ 	.word	0x00000000


	//----- nvinfo : EIATTR_REGCOUNT
	.align		4
.L_32:
        /*0090*/ 	.byte	0x04, 0x2f
        /*0092*/ 	.short	(.L_34 - .L_33)
	.align		4
.L_33:
        /*0094*/ 	.word	index@(_Z13filterPrimes2PjPbjS_Pi)
        /*0098*/ 	.word	0x00000008


	//----- nvinfo : EIATTR_FRAME_SIZE
	.align		4
.L_34:
        /*009c*/ 	.byte	0x04, 0x11
        /*009e*/ 	.short	(.L_36 - .L_35)
	.align		4
.L_35:
        /*00a0*/ 	.word	index@(_Z13filterPrimes2PjPbjS_Pi)
        /*00a4*/ 	.word	0x00000000


	//----- nvinfo : EIATTR_REGCOUNT
	.align		4
.L_36:
        /*00a8*/ 	.byte	0x04, 0x2f
        /*00aa*/ 	.short	(.L_38 - .L_37)
	.align		4
.L_37:
        /*00ac*/ 	.word	index@(_Z14extractPrimes2PjS_Pbji)
        /*00b0*/ 	.word	0x0000000a


	//----- nvinfo : EIATTR_FRAME_SIZE
	.align		4
.L_38:
        /*00b4*/ 	.byte	0x04, 0x11
        /*00b6*/ 	.short	(.L_40 - .L_39)
	.align		4
.L_39:
        /*00b8*/ 	.word	index@(_Z14extractPrimes2PjS_Pbji)
        /*00bc*/ 	.word	0x00000000


	//----- nvinfo : EIATTR_REGCOUNT
	.align		4
.L_40:
        /*00c0*/ 	.byte	0x04, 0x2f
        /*00c2*/ 	.short	(.L_42 - .L_41)
	.align		4
.L_41:
        /*00c4*/ 	.word	index@(_Z22generateRandomNumbers2Pjj)
        /*00c8*/ 	.word	0x0000001f


	//----- nvinfo : EIATTR_FRAME_SIZE
	.align		4
.L_42:
        /*00cc*/ 	.byte	0x04, 0x11
        /*00ce*/ 	.short	(.L_44 - .L_43)
	.align		4
.L_43:
        /*00d0*/ 	.word	index@(_Z22generateRandomNumbers2Pjj)
        /*00d4*/ 	.word	0x00000030


	//----- nvinfo : EIATTR_REGCOUNT
	.align		4
.L_44:
        /*00d8*/ 	.byte	0x04, 0x2f
        /*00da*/ 	.short	(.L_46 - .L_45)
	.align		4
.L_45:
        /*00dc*/ 	.word	index@(_Z14isPrimeKernel3PjjPb)
        /*00e0*/ 	.word	0x0000000c


	//----- nvinfo : EIATTR_FRAME_SIZE
	.align		4
.L_46:
        /*00e4*/ 	.byte	0x04, 0x11
        /*00e6*/ 	.short	(.L_48 - .L_47)
	.align		4
.L_47:
        /*00e8*/ 	.word	index@(_Z14isPrimeKernel3PjjPb)
        /*00ec*/ 	.word	0x00000000


	//----- nvinfo : EIATTR_REGCOUNT
	.align		4
.L_48:
        /*00f0*/ 	.byte	0x04, 0x2f
        /*00f2*/ 	.short	(.L_50 - .L_49)
	.align		4
.L_49:
        /*00f4*/ 	.word	index@(_Z13filterPrimes3PjPbjS_Pi)
        /*00f8*/ 	.word	0x00000008


	//----- nvinfo : EIATTR_FRAME_SIZE
	.align		4
.L_50:
        /*00fc*/ 	.byte	0x04, 0x11
        /*00fe*/ 	.short	(.L_52 - .L_51)
	.align		4
.L_51:
        /*0100*/ 	.word	index@(_Z13filterPrimes3PjPbjS_Pi)
        /*0104*/ 	.word	0x00000000


	//----- nvinfo : EIATTR_REGCOUNT
	.align		4
.L_52:
        /*0108*/ 	.byte	0x04, 0x2f
        /*010a*/ 	.short	(.L_54 - .L_53)
	.align		4
.L_53:
        /*010c*/ 	.word	index@(_Z14extractPrimes3PjS_Pbji)
        /*0110*/ 	.word	0x0000000a


	//----- nvinfo : EIATTR_FRAME_SIZE
	.align		4
.L_54:
        /*0114*/ 	.byte	0x04, 0x11
        /*0116*/ 	.short	(.L_56 - .L_55)
	.align		4
.L_55:
        /*0118*/ 	.word	index@(_Z14extractPrimes3PjS_Pbji)
        /*011c*/ 	.word	0x00000000


	//----- nvinfo : EIATTR_REGCOUNT
	.align		4
.L_56:
        /*0120*/ 	.byte	0x04, 0x2f
        /*0122*/ 	.short	(.L_58 - .L_57)
	.align		4
.L_57:
        /*0124*/ 	.word	index@(_Z22generateRandomNumbers3Pjj)
        /*0128*/ 	.word	0x0000001f


	//----- nvinfo : EIATTR_FRAME_SIZE
	.align		4
.L_58:
        /*012c*/ 	.byte	0x04, 0x11
        /*012e*/ 	.short	(.L_60 - .L_59)
	.align		4
.L_59:
        /*0130*/ 	.word	index@(_Z22generateRandomNumbers3Pjj)
        /*0134*/ 	.word	0x00000030


	//----- nvinfo : EIATTR_REGCOUNT
	.align		4
.L_60:
        /*0138*/ 	.byte	0x04, 0x2f
        /*013a*/ 	.short	(.L_62 - .L_61)
	.align		4
.L_61:
        /*013c*/ 	.word	index@(_Z14isPrimeKernel4PjjPb)
        /*0140*/ 	.word	0x0000000c


	//----- nvinfo : EIATTR_FRAME_SIZE
	.align		4
.L_62:
        /*0144*/ 	.byte	0x04, 0x11
        /*0146*/ 	.short	(.L_64 - .L_63)
	.align		4
.L_63:
        /*0148*/ 	.word	index@(_Z14isPrimeKernel4PjjPb)
        /*014c*/ 	.word	0x00000000


	//----- nvinfo : EIATTR_REGCOUNT
	.align		4
.L_64:
        /*0150*/ 	.byte	0x04, 0x2f
        /*0152*/ 	.short	(.L_66 - .L_65)
	.align		4
.L_65:
        /*0154*/ 	.word	index@(_Z13filterPrimes4PjPbjS_Pi)
        /*0158*/ 	.word	0x00000008


	//----- nvinfo : EIATTR_FRAME_SIZE
	.align		4
.L_66:
        /*015c*/ 	.byte	0x04, 0x11
        /*015e*/ 	.short	(.L_68 - .L_67)
	.align		4
.L_67:
        /*0160*/ 	.word	index@(_Z13filterPrimes4PjPbjS_Pi)
        /*0164*/ 	.word	0x00000000


	//----- nvinfo : EIATTR_REGCOUNT
	.align		4
.L_68:
        /*0168*/ 	.byte	0x04, 0x2f
        /*016a*/ 	.short	(.L_70 - .L_69)
	.align		4
.L_69:
        /*016c*/ 	.word	index@(_Z14extractPrimes4PjS_Pbji)
        /*0170*/ 	.word	0x0000000a


	//----- nvinfo : EIATTR_FRAME_SIZE
	.align		4
.L_70:
        /*0174*/ 	.byte	0x04, 0x11
        /*0176*/ 	.short	(.L_72 - .L_71)
	.align		4
.L_71:
        /*0178*/ 	.word	index@(_Z14extractPrimes4PjS_Pbji)
        /*017c*/ 	.word	0x00000000


	//----- nvinfo : EIATTR_REGCOUNT
	.align		4
.L_72:
        /*0180*/ 	.byte	0x04, 0x2f
        /*0182*/ 	.short	(.L_74 - .L_73)
	.align		4
.L_73:
        /*0184*/ 	.word	index@(_Z22generateRandomNumbers4Pjj)
        /*0188*/ 	.word	0x0000001f


	//----- nvinfo : EIATTR_FRAME_SIZE
	.align		4
.L_74:
        /*018c*/ 	.byte	0x04, 0x11
        /*018e*/ 	.short	(.L_76 - .L_75)
	.align		4
.L_75:
        /*0190*/ 	.word	index@(_Z22generateRandomNumbers4Pjj)
        /*0194*/ 	.word	0x00000030


	//----- nvinfo : EIATTR_MIN_STACK_SIZE
	.align		4
.L_76:
        /*0198*/ 	.byte	0x04, 0x12
        /*019a*/ 	.short	(.L_78 - .L_77)
	.align		4
.L_77:
        /*019c*/ 	.word	index@(_Z22generateRandomNumbers4Pjj)
        /*01a0*/ 	.word	0x00000030


	//----- nvinfo : EIATTR_MIN_STACK_SIZE
	.align		4
.L_78:
        /*01a4*/ 	.byte	0x04, 0x12
        /*01a6*/ 	.short	(.L_80 - .L_79)
	.align		4
.L_79:
        /*01a8*/ 	.word	index@(_Z14extractPrimes4PjS_Pbji)
        /*01ac*/ 	.word	0x00000000


	//----- nvinfo : EIATTR_MIN_STACK_SIZE
	.align		4
.L_80:
        /*01b0*/ 	.byte	0x04, 0x12
        /*01b2*/ 	.short	(.L_82 - .L_81)
	.align		4
.L_81:
        /*01b4*/ 	.word	index@(_Z13filterPrimes4PjPbjS_Pi)
        /*01b8*/ 	.word	0x00000000


	//----- nvinfo : EIATTR_MIN_STACK_SIZE
	.align		4
.L_82:
        /*01bc*/ 	.byte	0x04, 0x12
        /*01be*/ 	.short	(.L_84 - .L_83)
	.align		4
.L_83:
        /*01c0*/ 	.word	index@(_Z14isPrimeKernel4PjjPb)
        /*01c4*/ 	.word	0x00000000


	//----- nvinfo : EIATTR_MIN_STACK_SIZE
	.align		4
.L_84:
        /*01c8*/ 	.byte	0x04, 0x12
        /*01ca*/ 	.short	(.L_86 - .L_85)
	.align		4
.L_85:
        /*01cc*/ 	.word	index@(_Z22generateRandomNumbers3Pjj)
        /*01d0*/ 	.word	0x00000030


	//----- nvinfo : EIATTR_MIN_STACK_SIZE
	.align		4
.L_86:
        /*01d4*/ 	.byte	0x04, 0x12
        /*01d6*/ 	.short	(.L_88 - .L_87)
	.align		4
.L_87:
        /*01d8*/ 	.word	index@(_Z14extractPrimes3PjS_Pbji)
        /*01dc*/ 	.word	0x00000000


	//----- nvinfo : EIATTR_MIN_STACK_SIZE
	.align		4
.L_88:
        /*01e0*/ 	.byte	0x04, 0x12
        /*01e2*/ 	.short	(.L_90 - .L_89)
	.align		4
.L_89:
        /*01e4*/ 	.word	index@(_Z13filterPrimes3PjPbjS_Pi)
        /*01e8*/ 	.word	0x00000000


	//----- nvinfo : EIATTR_MIN_STACK_SIZE
	.align		4
.L_90:
        /*01ec*/ 	.byte	0x04, 0x12
        /*01ee*/ 	.short	(.L_92 - .L_91)
	.align		4
.L_91:
        /*01f0*/ 	.word	index@(_Z14isPrimeKernel3PjjPb)
        /*01f4*/ 	.word	0x00000000


	//----- nvinfo : EIATTR_MIN_STACK_SIZE
	.align		4
.L_92:
        /*01f8*/ 	.byte	0x04, 0x12
        /*01fa*/ 	.short	(.L_94 - .L_93)
	.align		4
.L_93:
        /*01fc*/ 	.word	index@(_Z22generateRandomNumbers2Pjj)
        /*0200*/ 	.word	0x00000030


	//----- nvinfo : EIATTR_MIN_STACK_SIZE
	.align		4
.L_94:
        /*0204*/ 	.byte	0x04, 0x12
        /*0206*/ 	.short	(.L_96 - .L_95)
	.align		4
.L_95:
        /*0208*/ 	.word	index@(_Z14extractPrimes2PjS_Pbji)
        /*020c*/ 	.word	0x00000000


	//----- nvinfo : EIATTR_MIN_STACK_SIZE
	.align		4
.L_96:
        /*0210*/ 	.byte	0x04, 0x12
        /*0212*/ 	.short	(.L_98 - .L_97)
	.align		4
.L_97:
        /*0214*/ 	.word	index@(_Z13filterPrimes2PjPbjS_Pi)
        /*0218*/ 	.word	0x00000000


	//----- nvinfo : EIATTR_MIN_STACK_SIZE
	.align		4
.L_98:
        /*021c*/ 	.byte	0x04, 0x12
        /*021e*/ 	.short	(.L_100 - .L_99)
	.align		4
.L_99:
        /*0220*/ 	.word	index@(_Z14isPrimeKernel2PjjPb)
        /*0224*/ 	.word	0x00000000


	//----- nvinfo : EIATTR_MIN_STACK_SIZE
	.align		4
.L_100:
        /*0228*/ 	.byte	0x04, 0x12
        /*022a*/ 	.short	(.L_102 - .L_101)
	.align		4
.L_101:
        /*022c*/ 	.word	index@(_Z21generateRandomNumbersPjj)
        /*0230*/ 	.word	0x00000030


	//----- nvinfo : EIATTR_MIN_STACK_SIZE
	.align		4
.L_102:
        /*0234*/ 	.byte	0x04, 0x12
        /*0236*/ 	.short	(.L_104 - .L_103)
	.align		4
.L_103:
        /*0238*/ 	.word	index@(_Z13extractPrimesPjS_Pbji)
        /*023c*/ 	.word	0x00000000


	//----- nvinfo : EIATTR_MIN_STACK_SIZE
	.align		4
.L_104:
        /*0240*/ 	.byte	0x04, 0x12
        /*0242*/ 	.short	(.L_106 - .L_105)
	.align		4
.L_105:
        /*0244*/ 	.word	index@(_Z12filterPrimesPjPbjS_Pi)
        /*0248*/ 	.word	0x00000000


	//----- nvinfo : EIATTR_MIN_STACK_SIZE
	.align		4
.L_106:
        /*024c*/ 	.byte	0x04, 0x12
        /*024e*/ 	.short	(.L_108 - .L_107)
	.align		4
.L_107:
        /*0250*/ 	.word	index@(_Z13isPrimeKernelPjjPb)
        /*0254*/ 	.word	0x00000000


	//----- nvinfo : EIATTR_MIN_STACK_SIZE
	.align		4
.L_108:
        /*0258*/ 	.byte	0x04, 0x12
        /*025a*/ 	.short	(.L_110 - .L_109)
	.align		4
.L_109:
        /*025c*/ 	.word	index@(_Z20generateRandomPrimesPjj)
        /*0260*/ 	.word	0x00000030
.L_110:


//--------------------- .nv.compat                --------------------------
	.section	.nv.compat,"",@"SHT_CUDA_COMPAT_INFO"
	.align	4
        /*0000*/ 	.byte	0x02, 0x09, 0x00, 0x00, 0x02, 0x02, 0x01, 0x00, 0x02, 0x05, 0x05, 0x00, 0x03, 0x07, 0x01, 0x01
        /*0010*/ 	.byte	0x02, 0x03, 0x00, 0x00, 0x02, 0x06, 0x01, 0x00, 0x04, 0x0b, 0x08, 0x00, 0x09, 0x00, 0x00, 0x00
        /*0020*/ 	.byte	0x00, 0x00, 0x00, 0x00


//--------------------- .nv.info._Z22generateRandomNumbers4Pjj --------------------------
	.section	.nv.info._Z22generateRandomNumbers4Pjj,"",@"SHT_CUDA_INFO"
	.sectionflags	@""
	.align	4


	//----- nvinfo : EIATTR_CUDA_API_VERSION
	.align		4
        /*0000*/ 	.byte	0x04, 0x37
        /*0002*/ 	.short	(.L_112 - .L_111)
.L_111:
        /*0004*/ 	.word	0x00000082


	//----- nvinfo : EIATTR_KPARAM_INFO
	.align		4
.L_112:
        /*0008*/ 	.byte	0x04, 0x17
        /*000a*/ 	.short	(.L_114 - .L_113)
.L_113:
        /*000c*/ 	.word	0x00000000
        /*0010*/ 	.short	0x0001
        /*0012*/ 	.short	0x0008
        /*0014*/ 	.byte	0x00, 0xf0, 0x11, 0x00


	//----- nvinfo : EIATTR_KPARAM_INFO
	.align		4
.L_114:
        /*0018*/ 	.byte	0x04, 0x17
        /*001a*/ 	.short	(.L_116 - .L_115)
.L_115:
        /*001c*/ 	.word	0x00000000
        /*0020*/ 	.short	0x0000
        /*0022*/ 	.short	0x0000
        /*0024*/ 	.byte	0x00, 0xf5, 0x21, 0x00


	//----- nvinfo : EIATTR_SPARSE_MMA_MASK
	.align		4
.L_116:
        /*0028*/ 	.byte	0x03, 0x50
        /*002a*/ 	.short	0x0000


	//----- nvinfo : EIATTR_MAXREG_COUNT
	.align		4
        /*002c*/ 	.byte	0x03, 0x1b
        /*002e*/ 	.short	0x00ff


	//----- nvinfo : EIATTR_MERCURY_ISA_VERSION
	.align		4
        /*0030*/ 	.byte	0x03, 0x5f
        /*0032*/ 	.short	0x0101


	//----- nvinfo : EIATTR_VRC_CTA_INIT_COUNT
	.align		4
        /*0034*/ 	.byte	0x02, 0x4a
	.zero		1
	.zero		1


	//----- nvinfo : EIATTR_EXIT_INSTR_OFFSETS
	.align		4
        /*0038*/ 	.byte	0x04, 0x1c
        /*003a*/ 	.short	(.L_118 - .L_117)


	//   ....[0]....
.L_117:
        /*003c*/ 	.word	0x00000080


	//   ....[1]....
        /*0040*/ 	.word	0x000027a0


	//----- nvinfo : EIATTR_CRS_STACK_SIZE
	.align		4
.L_118:
        /*0044*/ 	.byte	0x04, 0x1e
        /*0046*/ 	.short	(.L_120 - .L_119)
.L_119:
        /*0048*/ 	.word	0x00000000


	//----- nvinfo : EIATTR_CBANK_PARAM_SIZE
	.align		4
.L_120:
        /*004c*/ 	.byte	0x03, 0x19
        /*004e*/ 	.short	0x000c


	//----- nvinfo : EIATTR_PARAM_CBANK
	.align		4
        /*0050*/ 	.byte	0x04, 0x0a
        /*0052*/ 	.short	(.L_122 - .L_121)
	.align		4
.L_121:
        /*0054*/ 	.word	index@(.nv.constant0._Z22generateRandomNumbers4Pjj)
        /*0058*/ 	.short	0x0380
        /*005a*/ 	.short	0x000c


	//----- nvinfo : EIATTR_SW_WAR
	.align		4
.L_122:
        /*005c*/ 	.byte	0x04, 0x36
        /*005e*/ 	.short	(.L_124 - .L_123)
.L_123:
        /*0060*/ 	.word	0x00000008
.L_124:


//--------------------- .nv.info._Z14extractPrimes4PjS_Pbji --------------------------
	.section	.nv.info._Z14extractPrimes4PjS_Pbji,"",@"SHT_CUDA_INFO"
	.sectionflags	@""
	.align	4


	//----- nvinfo : EIATTR_CUDA_API_VERSION
	.align		4
        /*0000*/ 	.byte	0x04, 0x37
        /*0002*/ 	.short	(.L_126 - .L_125)
.L_125:
        /*0004*/ 	.word	0x00000082


	//----- nvinfo : EIATTR_KPARAM_INFO
	.align		4
.L_126:
        /*0008*/ 	.byte	0x04, 0x17
        /*000a*/ 	.short	(.L_128 - .L_127)
.L_127:
        /*000c*/ 	.word	0x00000000
        /*0010*/ 	.short	0x0004
        /*0012*/ 	.short	0x001c
        /*0014*/ 	.byte	0x00, 0xf0, 0x11, 0x00


	//----- nvinfo : EIATTR_KPARAM_INFO
	.align		4
.L_128:
        /*0018*/ 	.byte	0x04, 0x17
        /*001a*/ 	.short	(.L_130 - .L_129)
.L_129:
        /*001c*/ 	.word	0x00000000
        /*0020*/ 	.short	0x0003
        /*0022*/ 	.short	0x0018
        /*0024*/ 	.byte	0x00, 0xf0, 0x11, 0x00


	//----- nvinfo : EIATTR_KPARAM_INFO
	.align		4
.L_130:
        /*0028*/ 	.byte	0x04, 0x17
        /*002a*/ 	.short	(.L_132 - .L_131)
.L_131:
        /*002c*/ 	.word	0x00000000
        /*0030*/ 	.short	0x0002
        /*0032*/ 	.short	0x0010
        /*0034*/ 	.byte	0x00, 0xf5, 0x21, 0x00


	//----- nvinfo : EIATTR_KPARAM_INFO
	.align		4
.L_132:
        /*0038*/ 	.byte	0x04, 0x17
        /*003a*/ 	.short	(.L_134 - .L_133)
.L_133:
        /*003c*/ 	.word	0x00000000
        /*0040*/ 	.short	0x0001
        /*0042*/ 	.short	0x0008
        /*0044*/ 	.byte	0x00, 0xf5, 0x21, 0x00


	//----- nvinfo : EIATTR_KPARAM_INFO
	.align		4
.L_134:
        /*0048*/ 	.byte	0x04, 0x17
        /*004a*/ 	.short	(.L_136 - .L_135)
.L_135:
        /*004c*/ 	.word	0x00000000
        /*0050*/ 	.short	0x0000
        /*0052*/ 	.short	0x0000
        /*0054*/ 	.byte	0x00, 0xf5, 0x21, 0x00


	//----- nvinfo : EIATTR_SPARSE_MMA_MASK
	.align		4
.L_136:
        /*0058*/ 	.byte	0x03, 0x50
        /*005a*/ 	.short	0x0000


	//----- nvinfo : EIATTR_MAXREG_COUNT
	.align		4
        /*005c*/ 	.byte	0x03, 0x1b
        /*005e*/ 	.short	0x00ff


	//----- nvinfo : EIATTR_MERCURY_ISA_VERSION
	.align		4
        /*0060*/ 	.byte	0x03, 0x5f
        /*0062*/ 	.short	0x0101


	//----- nvinfo : EIATTR_VRC_CTA_INIT_COUNT
	.align		4
        /*0064*/ 	.byte	0x02, 0x4a
	.zero		1
	.zero		1


	//----- nvinfo : EIATTR_EXIT_INSTR_OFFSETS
	.align		4
        /*0068*/ 	.byte	0x04, 0x1c
        /*006a*/ 	.short	(.L_138 - .L_137)


	//   ....[0]....
.L_137:
        /*006c*/ 	.word	0x00000080


	//   ....[1]....
        /*0070*/ 	.word	0x00000130


	//   ....[2]....
        /*0074*/ 	.word	0x000001f0


	//----- nvinfo : EIATTR_CBANK_PARAM_SIZE
	.align		4
.L_138:
        /*0078*/ 	.byte	0x03, 0x19
        /*007a*/ 	.short	0x0020


	//----- nvinfo : EIATTR_PARAM_CBANK
	.align		4
        /*007c*/ 	.byte	0x04, 0x0a
        /*007e*/ 	.short	(.L_140 - .L_139)
	.align		4
.L_139:
        /*0080*/ 	.word	index@(.nv.constant0._Z14extractPrimes4PjS_Pbji)
        /*0084*/ 	.short	0x0380
        /*0086*/ 	.short	0x0020


	//----- nvinfo : EIATTR_SW_WAR
	.align		4
.L_140:
        /*0088*/ 	.byte	0x04, 0x36
        /*008a*/ 	.short	(.L_142 - .L_141)
.L_141:
        /*008c*/ 	.word	0x00000008
.L_142:


//--------------------- .nv.info._Z13filterPrimes4PjPbjS_Pi --------------------------
	.section	.nv.info._Z13filterPrimes4PjPbjS_Pi,"",@"SHT_CUDA_INFO"
	.sectionflags	@""
	.align	4


	//----- nvinfo : EIATTR_CUDA_API_VERSION
	.align		4
        /*0000*/ 	.byte	0x04, 0x37
        /*0002*/ 	.short	(.L_144 - .L_143)
.L_143:
        /*0004*/ 	.word	0x00000082


	//----- nvinfo : EIATTR_KPARAM_INFO
	.align		4
.L_144:
        /*0008*/ 	.byte	0x04, 0x17
        /*000a*/ 	.short	(.L_146 - .L_145)
.L_145:
        /*000c*/ 	.word	0x00000000
        /*0010*/ 	.short	0x0004
        /*0012*/ 	.short	0x0020
        /*0014*/ 	.byte	0x00, 0xf5, 0x21, 0x00


	//----- nvinfo : EIATTR_KPARAM_INFO
	.align		4
.L_146:
        /*0018*/ 	.byte	0x04, 0x17
        /*001a*/ 	.short	(.L_148 - .L_147)
.L_147:
        /*001c*/ 	.word	0x00000000
        /*0020*/ 	.short	0x0003
        /*0022*/ 	.short	0x0018
        /*0024*/ 	.byte	0x00, 0xf5, 0x21, 0x00


	//----- nvinfo : EIATTR_KPARAM_INFO
	.align		4
.L_148:
        /*0028*/ 	.byte	0x04, 0x17
        /*002a*/ 	.short	(.L_150 - .L_149)
.L_149:
        /*002c*/ 	.word	0x00000000
        /*0030*/ 	.short	0x0002
        /*0032*/ 	.short	0x0010
        /*0034*/ 	.byte	0x00, 0xf0, 0x11, 0x00


	//----- nvinfo : EIATTR_KPARAM_INFO
	.align		4
.L_150:
        /*0038*/ 	.byte	0x04, 0x17
        /*003a*/ 	.short	(.L_152 - .L_151)
.L_151:
        /*003c*/ 	.word	0x00000000
        /*0040*/ 	.short	0x0001
        /*0042*/ 	.short	0x0008
        /*0044*/ 	.byte	0x00, 0xf5, 0x21, 0x00


	//----- nvinfo : EIATTR_KPARAM_INFO
	.align		4
.L_152:
        /*0048*/ 	.byte	0x04, 0x17
        /*004a*/ 	.short	(.L_154 - .L_153)
.L_153:
        /*004c*/ 	.word	0x00000000
        /*0050*/ 	.short	0x0000
        /*0052*/ 	.short	0x0000
        /*0054*/ 	.byte	0x00, 0xf5, 0x21, 0x00


	//----- nvinfo : EIATTR_SPARSE_MMA_MASK
	.align		4
.L_154:
        /*0058*/ 	.byte	0x03, 0x50
        /*005a*/ 	.short	0x0000


	//----- nvinfo : EIATTR_MAXREG_COUNT
	.align		4
        /*005c*/ 	.byte	0x03, 0x1b
        /*005e*/ 	.short	0x00ff


	//----- nvinfo : EIATTR_NUM_BARRIERS
	.align		4
        /*0060*/ 	.byte	0x02, 0x4c
        /*0062*/ 	.byte	0x01
	.zero		1


	//----- nvinfo : EIATTR_MERCURY_ISA_VERSION
	.align		4
        /*0064*/ 	.byte	0x03, 0x5f
        /*0066*/ 	.short	0x0101


	//----- nvinfo : EIATTR_VRC_CTA_INIT_COUNT
	.align		4
        /*0068*/ 	.byte	0x02, 0x4a
	.zero		1
	.zero		1


	//----- nvinfo : EIATTR_EXIT_INSTR_OFFSETS
	.align		4
        /*006c*/ 	.byte	0x04, 0x1c
        /*006e*/ 	.short	(.L_156 - .L_155)


	//   ....[0]....
.L_155:
        /*0070*/ 	.word	0x00000070


	//   ....[1]....
        /*0074*/ 	.word	0x000000e0


	//   ....[2]....
        /*0078*/ 	.word	0x00000110


	//   ....[3]....
        /*007c*/ 	.word	0x00000140


	//----- nvinfo : EIATTR_CBANK_PARAM_SIZE
	.align		4
.L_156:
        /*0080*/ 	.byte	0x03, 0x19
        /*0082*/ 	.short	0x0028


	//----- nvinfo : EIATTR_PARAM_CBANK
	.align		4
        /*0084*/ 	.byte	0x04, 0x0a
        /*0086*/ 	.short	(.L_158 - .L_157)
	.align		4
.L_157:
        /*0088*/ 	.word	index@(.nv.constant0._Z13filterPrimes4PjPbjS_Pi)
        /*008c*/ 	.short	0x0380
        /*008e*/ 	.short	0x0028


	//----- nvinfo : EIATTR_SW_WAR
	.align		4
.L_158:
        /*0090*/ 	.byte	0x04, 0x36
        /*0092*/ 	.short	(.L_160 - .L_159)
.L_159:
        /*0094*/ 	.word	0x00000008
.L_160:


//--------------------- .nv.info._Z14isPrimeKernel4PjjPb --------------------------
	.section	.nv.info._Z14isPrimeKernel4PjjPb,"",@"SHT_CUDA_INFO"
	.sectionflags	@""
	.align	4


	//----- nvinfo : EIATTR_CUDA_API_VERSION
	.align		4
        /*0000*/ 	.byte	0x04, 0x37
        /*0002*/ 	.short	(.L_162 - .L_161)
.L_161:
        /*0004*/ 	.word	0x00000082


	//----- nvinfo : EIATTR_KPARAM_INFO
	.align		4
.L_162:
        /*0008*/ 	.byte	0x04, 0x17
        /*000a*/ 	.short	(.L_164 - .L_163)
.L_163:
        /*000c*/ 	.word	0x00000000
        /*0010*/ 	.short	0x0002
        /*0012*/ 	.short	0x0010
        /*0014*/ 	.byte	0x00, 0xf5, 0x21, 0x00


	//----- nvinfo : EIATTR_KPARAM_INFO
	.align		4
.L_164:
        /*0018*/ 	.byte	0x04, 0x17
        /*001a*/ 	.short	(.L_166 - .L_165)
.L_165:
        /*001c*/ 	.word	0x00000000
        /*0020*/ 	.short	0x0001
        /*0022*/ 	.short	0x0008
        /*0024*/ 	.byte	0x00, 0xf0, 0x11, 0x00


	//----- nvinfo : EIATTR_KPARAM_INFO
	.align		4
.L_166:
        /*0028*/ 	.byte	0x04, 0x17
        /*002a*/ 	.short	(.L_168 - .L_167)
.L_167:
        /*002c*/ 	.word	0x00000000
        /*0030*/ 	.short	0x0000
        /*0032*/ 	.short	0x0000
        /*0034*/ 	.byte	0x00, 0xf5, 0x21, 0x00


	//----- nvinfo : EIATTR_SPARSE_MMA_MASK
	.align		4
.L_168:
        /*0038*/ 	.byte	0x03, 0x50
        /*003a*/ 	.short	0x0000


	//----- nvinfo : EIATTR_MAXREG_COUNT
	.align		4
        /*003c*/ 	.byte	0x03, 0x1b
        /*003e*/ 	.short	0x00ff


	//----- nvinfo : EIATTR_MERCURY_ISA_VERSION
	.align		4
        /*0040*/ 	.byte	0x03, 0x5f
        /*0042*/ 	.short	0x0101


	//----- nvinfo : EIATTR_VRC_CTA_INIT_COUNT
	.align		4
        /*0044*/ 	.byte	0x02, 0x4a
	.zero		1
	.zero		1


	//----- nvinfo : EIATTR_EXIT_INSTR_OFFSETS
	.align		4
        /*0048*/ 	.byte	0x04, 0x1c
        /*004a*/ 	.short	(.L_170 - .L_169)


	//   ....[0]....
.L_169:
        /*004c*/ 	.word	0x00000070


	//   ....[1]....
        /*0050*/ 	.word	0x00000110


	//   ....[2]....
        /*0054*/ 	.word	0x00000180


	//   ....[3]....
        /*0058*/ 	.word	0x000003f0


	//   ....[4]....
        /*005c*/ 	.word	0x00000440


	//----- nvinfo : EIATTR_CRS_STACK_SIZE
	.align		4
.L_170:
        /*0060*/ 	.byte	0x04, 0x1e
        /*0062*/ 	.short	(.L_172 - .L_171)
.L_171:
        /*0064*/ 	.word	0x00000000


	//----- nvinfo : EIATTR_CBANK_PARAM_SIZE
	.align		4
.L_172:
        /*0068*/ 	.byte	0x03, 0x19
        /*006a*/ 	.short	0x0018


	//----- nvinfo : EIATTR_PARAM_CBANK
	.align		4
        /*006c*/ 	.byte	0x04, 0x0a
        /*006e*/ 	.short	(.L_174 - .L_173)
	.align		4
.L_173:
        /*0070*/ 	.word	index@(.nv.constant0._Z14isPrimeKernel4PjjPb)
        /*0074*/ 	.short	0x0380
        /*0076*/ 	.short	0x0018


	//----- nvinfo : EIATTR_SW_WAR
	.align		4
.L_174:
        /*0078*/ 	.byte	0x04, 0x36
        /*007a*/ 	.short	(.L_176 - .L_175)
.L_175:
        /*007c*/ 	.word	0x00000008
.L_176:


//--------------------- .nv.info._Z22generateRandomNumbers3Pjj --------------------------
	.section	.nv.info._Z22generateRandomNumbers3Pjj,"",@"SHT_CUDA_INFO"
	.sectionflags	@""
	.align	4


	//----- nvinfo : EIATTR_CUDA_API_VERSION
	.align		4
        /*0000*/ 	.byte	0x04, 0x37
        /*0002*/ 	.short	(.L_178 - .L_177)
.L_177:
        /*0004*/ 	.word	0x00000082


	//----- nvinfo : EIATTR_KPARAM_INFO
	.align		4
.L_178:
        /*0008*/ 	.byte	0x04, 0x17
        /*000a*/ 	.short	(.L_180 - .L_179)
.L_179:
        /*000c*/ 	.word	0x00000000
        /*0010*/ 	.short	0x0001
        /*0012*/ 	.short	0x0008
        /*0014*/ 	.byte	0x00, 0xf0, 0x11, 0x00


	//----- nvinfo : EIATTR_KPARAM_INFO
	.align		4
.L_180:
        /*0018*/ 	.byte	0x04, 0x17
        /*001a*/ 	.short	(.L_182 - .L_181)
.L_181:
        /*001c*/ 	.word	0x00000000
        /*0020*/ 	.short	0x0000
        /*0022*/ 	.short	0x0000
        /*0024*/ 	.byte	0x00, 0xf5, 0x21, 0x00


	//----- nvinfo : EIATTR_SPARSE_MMA_MASK
	.align		4
.L_182:
        /*0028*/ 	.byte	0x03, 0x50
        /*002a*/ 	.short	0x0000


	//----- nvinfo : EIATTR_MAXREG_COUNT
	.align		4
        /*002c*/ 	.byte	0x03, 0x1b
        /*002e*/ 	.short	0x00ff


	//----- nvinfo : EIATTR_MERCURY_ISA_VERSION
	.align		4
        /*0030*/ 	.byte	0x03, 0x5f
        /*0032*/ 	.short	0x0101


	//----- nvinfo : EIATTR_VRC_CTA_INIT_COUNT
	.align		4
        /*0034*/ 	.byte	0x02, 0x4a
	.zero		1
	.zero		1


	//----- nvinfo : EIATTR_EXIT_INSTR_OFFSETS
	.align		4
        /*0038*/ 	.byte	0x04, 0x1c
        /*003a*/ 	.short	(.L_184 - .L_183)


	//   ....[0]....
.L_183:
        /*003c*/ 	.word	0x00000080


	//   ....[1]....
        /*0040*/ 	.word	0x000027a0


	//----- nvinfo : EIATTR_CRS_STACK_SIZE
	.align		4
.L_184:
        /*0044*/ 	.byte	0x04, 0x1e
        /*0046*/ 	.short	(.L_186 - .L_185)
.L_185:
        /*0048*/ 	.word	0x00000000


	//----- nvinfo : EIATTR_CBANK_PARAM_SIZE
	.align		4
.L_186:
        /*004c*/ 	.byte	0x03, 0x19
        /*004e*/ 	.short	0x000c


	//----- nvinfo : EIATTR_PARAM_CBANK
	.align		4
        /*0050*/ 	.byte	0x04, 0x0a
        /*0052*/ 	.short	(.L_188 - .L_187)
	.align		4
.L_187:
        /*0054*/ 	.word	index@(.nv.constant0._Z22generateRandomNumbers3Pjj)
        /*0058*/ 	.short	0x0380
        /*005a*/ 	.short	0x000c


	//----- nvinfo : EIATTR_SW_WAR
	.align		4
.L_188:
        /*005c*/ 	.byte	0x04, 0x36
        /*005e*/ 	.short	(.L_190 - .L_189)
.L_189:
        /*0060*/ 	.word	0x00000008
.L_190:


//--------------------- .nv.info._Z14extractPrimes3PjS_Pbji --------------------------
	.section	.nv.info._Z14extractPrimes3PjS_Pbji,"",@"SHT_CUDA_INFO"
	.sectionflags	@""
	.align	4


	//----- nvinfo : EIATTR_CUDA_API_VERSION
	.align		4
        /*0000*/ 	.byte	0x04, 0x37
        /*0002*/ 	.short	(.L_192 - .L_191)
.L_191:
        /*0004*/ 	.word	0x00000082


	//----- nvinfo : EIATTR_KPARAM_INFO
	.align		4
.L_192:
        /*0008*/ 	.byte	0x04, 0x17
        /*000a*/ 	.short	(.L_194 - .L_193)
.L_193:
        /*000c*/ 	.word	0x00000000
        /*0010*/ 	.short	0x0004
        /*0012*/ 	.short	0x001c
        /*0014*/ 	.byte	0x00, 0xf0, 0x11, 0x00


	//----- nvinfo : EIATTR_KPARAM_INFO
	.align		4
.L_194:
        /*0018*/ 	.byte	0x04, 0x17
        /*001a*/ 	.short	(.L_196 - .L_195)
.L_195:
        /*001c*/ 	.word	0x00000000
        /*0020*/ 	.short	0x0003
        /*0022*/ 	.short	0x0018
        /*0024*/ 	.byte	0x00, 0xf0, 0x11, 0x00


	//----- nvinfo : EIATTR_KPARAM_INFO
	.align		4
.L_196:
        /*0028*/ 	.byte	0x04, 0x17
        /*002a*/ 	.short	(.L_198 - .L_197)
.L_197:
        /*002c*/ 	.word	0x00000000
        /*0030*/ 	.short	0x0002
        /*0032*/ 	.short	0x0010
        /*0034*/ 	.byte	0x00, 0xf5, 0x21, 0x00


	//----- nvinfo : EIATTR_KPARAM_INFO
	.align		4
.L_198:
        /*0038*/ 	.byte	0x04, 0x17
        /*003a*/ 	.short	(.L_200 - .L_199)
.L_199:
        /*003c*/ 	.word	0x00000000
        /*0040*/ 	.short	0x0001
        /*0042*/ 	.short	0x0008
        /*0044*/ 	.byte	0x00, 0xf5, 0x21, 0x00


	//----- nvinfo : EIATTR_KPARAM_INFO
	.align		4
.L_200:
        /*0048*/ 	.byte	0x04, 0x17
        /*004a*/ 	.short	(.L_202 - .L_201)
.L_201:
        /*004c*/ 	.word	0x00000000
        /*0050*/ 	.short	0x0000
        /*0052*/ 	.short	0x0000
        /*0054*/ 	.byte	0x00, 0xf5, 0x21, 0x00


	//----- nvinfo : EIATTR_SPARSE_MMA_MASK
	.align		4
.L_202:
        /*0058*/ 	.byte	0x03, 0x50
        /*005a*/ 	.short	0x0000


	//----- nvinfo : EIATTR_MAXREG_COUNT
	.align		4
        /*005c*/ 	.byte	0x03, 0x1b
        /*005e*/ 	.short	0x00ff


	//----- nvinfo : EIATTR_MERCURY_ISA_VERSION
	.align		4
        /*0060*/ 	.byte	0x03, 0x5f
        /*0062*/ 	.short	0x0101


	//----- nvinfo : EIATTR_VRC_CTA_INIT_COUNT
	.align		4
        /*0064*/ 	.byte	0x02, 0x4a
	.zero		1
	.zero		1


	//----- nvinfo : EIATTR_EXIT_INSTR_OFFSETS
	.align		4
        /*0068*/ 	.byte	0x04, 0x1c
        /*006a*/ 	.short	(.L_204 - .L_203)


	//   ....[0]....
.L_203:
        /*006c*/ 	.word	0x00000080


	//   ....[1]....
        /*0070*/ 	.word	0x00000130


	//   ....[2]....
        /*0074*/ 	.word	0x000001f0


	//----- nvinfo : EIATTR_CBANK_PARAM_SIZE
	.align		4
.L_204:
        /*0078*/ 	.byte	0x03, 0x19
        /*007a*/ 	.short	0x0020


	//----- nvinfo : EIATTR_PARAM_CBANK
	.align		4
        /*007c*/ 	.byte	0x04, 0x0a
        /*007e*/ 	.short	(.L_206 - .L_205)
	.align		4
.L_205:
        /*0080*/ 	.word	index@(.nv.constant0._Z14extractPrimes3PjS_Pbji)
        /*0084*/ 	.short	0x0380
        /*0086*/ 	.short	0x0020


	//----- nvinfo : EIATTR_SW_WAR
	.align		4
.L_206:
        /*0088*/ 	.byte	0x04, 0x36
        /*008a*/ 	.short	(.L_208 - .L_207)
.L_207:
        /*008c*/ 	.word	0x00000008
.L_208:


//--------------------- .nv.info._Z13filterPrimes3PjPbjS_Pi --------------------------
	.section	.nv.info._Z13filterPrimes3PjPbjS_Pi,"",@"SHT_CUDA_INFO"
	.sectionflags	@""
	.align	4


	//----- nvinfo : EIATTR_CUDA_API_VERSION
	.align		4
        /*0000*/ 	.byte	0x04, 0x37
        /*0002*/ 	.short	(.L_210 - .L_209)
.L_209:
        /*0004*/ 	.word	0x00000082


	//----- nvinfo : EIATTR_KPARAM_INFO
	.align		4
.L_210:
        /*0008*/ 	.byte	0x04, 0x17
        /*000a*/ 	.short	(.L_212 - .L_211)
.L_211:
        /*000c*/ 	.word	0x00000000
        /*0010*/ 	.short	0x0004
        /*0012*/ 	.short	0x0020
        /*0014*/ 	.byte	0x00, 0xf5, 0x21, 0x00


	//----- nvinfo : EIATTR_KPARAM_INFO
	.align		4
.L_212:
        /*0018*/ 	.byte	0x04, 0x17
        /*001a*/ 	.short	(.L_214 - .L_213)
.L_213:
        /*001c*/ 	.word	0x00000000
        /*0020*/ 	.short	0x0003
        /*0022*/ 	.short	0x0018
        /*0024*/ 	.byte	0x00, 0xf5, 0x21, 0x00


	//----- nvinfo : EIATTR_KPARAM_INFO
	.align		4
.L_214:
        /*0028*/ 	.byte	0x04, 0x17
        /*002a*/ 	.short	(.L_216 - .L_215)
.L_215:
        /*002c*/ 	.word	0x00000000
        /*0030*/ 	.short	0x0002
        /*0032*/ 	.short	0x0010
        /*0034*/ 	.byte	0x00, 0xf0, 0x11, 0x00


	//----- nvinfo : EIATTR_KPARAM_INFO
	.align		4
.L_216:
        /*0038*/ 	.byte	0x04, 0x17
        /*003a*/ 	.short	(.L_218 - .L_217)
.L_217:
        /*003c*/ 	.word	0x00000000
        /*0040*/ 	.short	0x0001
        /*0042*/ 	.short	0x0008
        /*0044*/ 	.byte	0x00, 0xf5, 0x21, 0x00


	//----- nvinfo : EIATTR_KPARAM_INFO
	.align		4
.L_218:
        /*0048*/ 	.byte	0x04, 0x17
        /*004a*/ 	.short	(.L_220 - .L_219)
.L_219:
        /*004c*/ 	.word	0x00000000
        /*0050*/ 	.short	0x0000
        /*0052*/ 	.short	0x0000
        /*0054*/ 	.byte	0x00, 0xf5, 0x21, 0x00


	//----- nvinfo : EIATTR_SPARSE_MMA_MASK
	.align		4
.L_220:
        /*0058*/ 	.byte	0x03, 0x50
        /*005a*/ 	.short	0x0000


	//----- nvinfo : EIATTR_MAXREG_COUNT
	.align		4
        /*005c*/ 	.byte	0x03, 0x1b
        /*005e*/ 	.short	0x00ff


	//----- nvinfo : EIATTR_NUM_BARRIERS
	.align		4
        /*0060*/ 	.byte	0x02, 0x4c
        /*0062*/ 	.byte	0x01
	.zero		1


	//----- nvinfo : EIATTR_MERCURY_ISA_VERSION
	.align		4
        /*0064*/ 	.byte	0x03, 0x5f
        /*0066*/ 	.short	0x0101


	//----- nvinfo : EIATTR_VRC_CTA_INIT_COUNT
	.align		4
        /*0068*/ 	.byte	0x02, 0x4a
	.zero		1
	.zero		1


	//----- nvinfo : EIATTR_EXIT_INSTR_OFFSETS
	.align		4
        /*006c*/ 	.byte	0x04, 0x1c
        /*006e*/ 	.short	(.L_222 - .L_221)


	//   ....[0]....
.L_221:
        /*0070*/ 	.word	0x00000070


	//   ....[1]....
        /*0074*/ 	.word	0x000000e0


	//   ....[2]....
        /*0078*/ 	.word	0x00000110


	//   ....[3]....
        /*007c*/ 	.word	0x00000140


	//----- nvinfo : EIATTR_CBANK_PARAM_SIZE
	.align		4
.L_222:
        /*0080*/ 	.byte	0x03, 0x19
        /*0082*/ 	.short	0x0028


	//----- nvinfo : EIATTR_PARAM_CBANK
	.align		4
        /*0084*/ 	.byte	0x04, 0x0a
        /*0086*/ 	.short	(.L_224 - .L_223)
	.align		4
.L_223:
        /*0088*/ 	.word	index@(.nv.constant0._Z13filterPrimes3PjPbjS_Pi)
        /*008c*/ 	.short	0x0380
        /*008e*/ 	.short	0x0028


	//----- nvinfo : EIATTR_SW_WAR
	.align		4
.L_224:
        /*0090*/ 	.byte	0x04, 0x36
        /*0092*/ 	.short	(.L_226 - .L_225)
.L_225:
        /*0094*/ 	.word	0x00000008
.L_226:


//--------------------- .nv.info._Z14isPrimeKernel3PjjPb --------------------------
	.section	.nv.info._Z14isPrimeKernel3PjjPb,"",@"SHT_CUDA_INFO"
	.sectionflags	@""
	.align	4


	//----- nvinfo : EIATTR_CUDA_API_VERSION
	.align		4
        /*0000*/ 	.byte	0x04, 0x37
        /*0002*/ 	.short	(.L_228 - .L_227)
.L_227:
        /*0004*/ 	.word	0x00000082


	//----- nvinfo : EIATTR_KPARAM_INFO
	.align		4
.L_228:
        /*0008*/ 	.byte	0x04, 0x17
        /*000a*/ 	.short	(.L_230 - .L_229)
.L_229:
        /*000c*/ 	.word	0x00000000
        /*0010*/ 	.short	0x0002
        /*0012*/ 	.short	0x0010
        /*0014*/ 	.byte	0x00, 0xf5, 0x21, 0x00


	//----- nvinfo : EIATTR_KPARAM_INFO
	.align		4
.L_230:
        /*0018*/ 	.byte	0x04, 0x17
        /*001a*/ 	.short	(.L_232 - .L_231)
.L_231:
        /*001c*/ 	.word	0x00000000
        /*0020*/ 	.short	0x0001
        /*0022*/ 	.short	0x0008
        /*0024*/ 	.byte	0x00, 0xf0, 0x11, 0x00


	//----- nvinfo : EIATTR_KPARAM_INFO
	.align		4
.L_232:
        /*0028*/ 	.byte	0x04, 0x17
        /*002a*/ 	.short	(.L_234 - .L_233)
.L_233:
        /*002c*/ 	.word	0x00000000
        /*0030*/ 	.short	0x0000
        /*0032*/ 	.short	0x0000
        /*0034*/ 	.byte	0x00, 0xf5, 0x21, 0x00


	//----- nvinfo : EIATTR_SPARSE_MMA_MASK
	.align		4
.L_234:
        /*0038*/ 	.byte	0x03, 0x50
        /*003a*/ 	.short	0x0000


	//----- nvinfo : EIATTR_MAXREG_COUNT
	.align		4
        /*003c*/ 	.byte	0x03, 0x1b
        /*003e*/ 	.short	0x00ff


	//----- nvinfo : EIATTR_MERCURY_ISA_VERSION
	.align		4
        /*0040*/ 	.byte	0x03, 0x5f
        /*0042*/ 	.short	0x0101


	//----- nvinfo : EIATTR_VRC_CTA_INIT_COUNT
	.align		4
        /*0044*/ 	.byte	0x02, 0x4a
	.zero		1
	.zero		1


	//----- nvinfo : EIATTR_EXIT_INSTR_OFFSETS
	.align		4
        /*0048*/ 	.byte	0x04, 0x1c
        /*004a*/ 	.short	(.L_236 - .L_235)


	//   ....[0]....
.L_235:
        /*004c*/ 	.word	0x00000070


	//   ....[1]....
        /*0050*/ 	.word	0x00000110


	//   ....[2]....
        /*0054*/ 	.word	0x00000180


	//   ....[3]....
        /*0058*/ 	.word	0x000003f0


	//   ....[4]....
        /*005c*/ 	.word	0x00000440


	//----- nvinfo : EIATTR_CRS_STACK_SIZE
	.align		4
.L_236:
        /*0060*/ 	.byte	0x04, 0x1e
        /*0062*/ 	.short	(.L_238 - .L_237)
.L_237:
        /*0064*/ 	.word	0x00000000


	//----- nvinfo : EIATTR_CBANK_PARAM_SIZE
	.align		4
.L_238:
        /*0068*/ 	.byte	0x03, 0x19
        /*006a*/ 	.short	0x0018


	//----- nvinfo : EIATTR_PARAM_CBANK
	.align		4
        /*006c*/ 	.byte	0x04, 0x0a
        /*006e*/ 	.short	(.L_240 - .L_239)
	.align		4
.L_239:
        /*0070*/ 	.word	index@(.nv.constant0._Z14isPrimeKernel3PjjPb)
        /*0074*/ 	.short	0x0380
        /*0076*/ 	.short	0x0018


	//----- nvinfo : EIATTR_SW_WAR
	.align		4
.L_240:
        /*0078*/ 	.byte	0x04, 0x36
        /*007a*/ 	.short	(.L_242 - .L_241)
.L_241:
        /*007c*/ 	.word	0x00000008
.L_242:


//--------------------- .nv.info._Z22generateRandomNumbers2Pjj --------------------------
	.section	.nv.info._Z22generateRandomNumbers2Pjj,"",@"SHT_CUDA_INFO"
	.sectionflags	@""
	.align	4


	//----- nvinfo : EIATTR_CUDA_API_VERSION
	.align		4
        /*0000*/ 	.byte	0x04, 0x37
        /*0002*/ 	.short	(.L_244 - .L_243)
.L_243:
        /*0004*/ 	.word	0x00000082


	//----- nvinfo : EIATTR_KPARAM_INFO
	.align		4
.L_244:
        /*0008*/ 	.byte	0x04, 0x17
        /*000a*/ 	.short	(.L_246 - .L_245)
.L_245:
        /*000c*/ 	.word	0x00000000
        /*0010*/ 	.short	0x0001
        /*0012*/ 	.short	0x0008
        /*0014*/ 	.byte	0x00, 0xf0, 0x11, 0x00


	//----- nvinfo : EIATTR_KPARAM_INFO
	.align		4
.L_246:
        /*0018*/ 	.byte	0x04, 0x17
        /*001a*/ 	.short	(.L_248 - .L_247)
.L_247:
        /*001c*/ 	.word	0x00000000
        /*0020*/ 	.short	0x0000
        /*0022*/ 	.short	0x0000
        /*0024*/ 	.byte	0x00, 0xf5, 0x21, 0x00


	//----- nvinfo : EIATTR_SPARSE_MMA_MASK
	.align		4
.L_248:
        /*0028*/ 	.byte	0x03, 0x50
        /*002a*/ 	.short	0x0000


	//----- nvinfo : EIATTR_MAXREG_COUNT
	.align		4
        /*002c*/ 	.byte	0x03, 0x1b
        /*002e*/ 	.short	0x00ff


	//----- nvinfo : EIATTR_MERCURY_ISA_VERSION
	.align		4
        /*0030*/ 	.byte	0x03, 0x5f
        /*0032*/ 	.short	0x0101


	//----- nvinfo : EIATTR_VRC_CTA_INIT_COUNT
	.align		4
        /*0034*/ 	.byte	0x02, 0x4a
	.zero		1
	.zero		1


	//----- nvinfo : EIATTR_EXIT_INSTR_OFFSETS
	.align		4
        /*0038*/ 	.byte	0x04, 0x1c
        /*003a*/ 	.short	(.L_250 - .L_249)


	//   ....[0]....
.L_249:
        /*003c*/ 	.word	0x00000080


	//   ....[1]....
        /*0040*/ 	.word	0x000027a0


	//----- nvinfo : EIATTR_CRS_STACK_SIZE
	.align		4
.L_250:
        /*0044*/ 	.byte	0x04, 0x1e
        /*0046*/ 	.short	(.L_252 - .L_251)
.L_251:
        /*0048*/ 	.word	0x00000000


	//----- nvinfo : EIATTR_CBANK_PARAM_SIZE
	.align		4
.L_252:
        /*004c*/ 	.byte	0x03, 0x19
        /*004e*/ 	.short	0x000c


	//----- nvinfo : EIATTR_PARAM_CBANK
	.align		4
        /*0050*/ 	.byte	0x04, 0x0a
        /*0052*/ 	.short	(.L_254 - .L_253)
	.align		4
.L_253:
        /*0054*/ 	.word	index@(.nv.constant0._Z22generateRandomNumbers2Pjj)
        /*0058*/ 	.short	0x0380
        /*005a*/ 	.short	0x000c


	//----- nvinfo : EIATTR_SW_WAR
	.align		4
.L_254:
        /*005c*/ 	.byte	0x04, 0x36
        /*005e*/ 	.short	(.L_256 - .L_255)
.L_255:
        /*0060*/ 	.word	0x00000008
.L_256:


//--------------------- .nv.info._Z14extractPrimes2PjS_Pbji --------------------------
	.section	.nv.info._Z14extractPrimes2PjS_Pbji,"",@"SHT_CUDA_INFO"
	.sectionflags	@""
	.align	4


	//----- nvinfo : EIATTR_CUDA_API_VERSION
	.align		4
        /*0000*/ 	.byte	0x04, 0x37
        /*0002*/ 	.short	(.L_258 - .L_257)
.L_257:
        /*0004*/ 	.word	0x00000082


	//----- nvinfo : EIATTR_KPARAM_INFO
	.align		4
.L_258:
        /*0008*/ 	.byte	0x04, 0x17
        /*000a*/ 	.short	(.L_260 - .L_259)
.L_259:
        /*000c*/ 	.word	0x00000000
        /*0010*/ 	.short	0x0004
        /*0012*/ 	.short	0x001c
        /*0014*/ 	.byte	0x00, 0xf0, 0x11, 0x00


	//----- nvinfo : EIATTR_KPARAM_INFO
	.align		4
.L_260:
        /*0018*/ 	.byte	0x04, 0x17
        /*001a*/ 	.short	(.L_262 - .L_261)
.L_261:
        /*001c*/ 	.word	0x00000000
        /*0020*/ 	.short	0x0003
        /*0022*/ 	.short	0x0018
        /*0024*/ 	.byte	0x00, 0xf0, 0x11, 0x00


	//----- nvinfo : EIATTR_KPARAM_INFO
	.align		4
.L_262:
        /*0028*/ 	.byte	0x04, 0x17
        /*002a*/ 	.short	(.L_264 - .L_263)
.L_263:
        /*002c*/ 	.word	0x00000000
        /*0030*/ 	.short	0x0002
        /*0032*/ 	.short	0x0010
        /*0034*/ 	.byte	0x00, 0xf5, 0x21, 0x00


	//----- nvinfo : EIATTR_KPARAM_INFO
	.align		4
.L_264:
        /*0038*/ 	.byte	0x04, 0x17
        /*003a*/ 	.short	(.L_266 - .L_265)
.L_265:
        /*003c*/ 	.word	0x00000000
        /*0040*/ 	.short	0x0001
        /*0042*/ 	.short	0x0008
        /*0044*/ 	.byte	0x00, 0xf5, 0x21, 0x00


	//----- nvinfo : EIATTR_KPARAM_INFO
	.align		4
.L_266:
        /*0048*/ 	.byte	0x04, 0x17
        /*004a*/ 	.short	(.L_268 - .L_267)
.L_267:
        /*004c*/ 	.word	0x00000000
        /*0050*/ 	.short	0x0000
        /*0052*/ 	.short	0x0000
        /*0054*/ 	.byte	0x00, 0xf5, 0x21, 0x00


	//----- nvinfo : EIATTR_SPARSE_MMA_MASK
	.align		4
.L_268:
        /*0058*/ 	.byte	0x03, 0x50
        /*005a*/ 	.short	0x0000


	//----- nvinfo : EIATTR_MAXREG_COUNT
	.align		4
        /*005c*/ 	.byte	0x03, 0x1b
        /*005e*/ 	.short	0x00ff


	//----- nvinfo : EIATTR_MERCURY_ISA_VERSION
	.align		4
        /*0060*/ 	.byte	0x03, 0x5f
        /*0062*/ 	.short	0x0101


	//----- nvinfo : EIATTR_VRC_CTA_INIT_COUNT
	.align		4
        /*0064*/ 	.byte	0x02, 0x4a
	.zero		1
	.zero		1


	//----- nvinfo : EIATTR_EXIT_INSTR_OFFSETS
	.align		4
        /*0068*/ 	.byte	0x04, 0x1c
        /*006a*/ 	.short	(.L_270 - .L_269)


	//   ....[0]....
.L_269:
        /*006c*/ 	.word	0x00000080


	//   ....[1]....
        /*0070*/ 	.word	0x00000130


	//   ....[2]....
        /*0074*/ 	.word	0x000001f0


	//----- nvinfo : EIATTR_CBANK_PARAM_SIZE
	.align		4
.L_270:
        /*0078*/ 	.byte	0x03, 0x19
        /*007a*/ 	.short	0x0020


	//----- nvinfo : EIATTR_PARAM_CBANK
	.align		4
        /*007c*/ 	.byte	0x04, 0x0a
        /*007e*/ 	.short	(.L_272 - .L_271)
	.align		4
.L_271:
        /*0080*/ 	.word	index@(.nv.constant0._Z14extractPrimes2PjS_Pbji)
        /*0084*/ 	.short	0x0380
        /*0086*/ 	.short	0x0020


	//----- nvinfo : EIATTR_SW_WAR
	.align		4
.L_272:
        /*0088*/ 	.byte	0x04, 0x36
        /*008a*/ 	.short	(.L_274 - .L_273)
.L_273:
        /*008c*/ 	.word	0x00000008
.L_274:


//--------------------- .nv.info._Z13filterPrimes2PjPbjS_Pi --------------------------
	.section	.nv.info._Z13filterPrimes2PjPbjS_Pi,"",@"SHT_CUDA_INFO"
	.sectionflags	@""
	.align	4


	//----- nvinfo : EIATTR_CUDA_API_VERSION
	.align		4
        /*0000*/ 	.byte	0x04, 0x37
        /*0002*/ 	.short	(.L_276 - .L_275)
.L_275:
        /*0004*/ 	.word	0x00000082


	//----- nvinfo : EIATTR_KPARAM_INFO
	.align		4
.L_276:
        /*0008*/ 	.byte	0x04, 0x17
        /*000a*/ 	.short	(.L_278 - .L_277)
.L_277:
        /*000c*/ 	.word	0x00000000
        /*0010*/ 	.short	0x0004
        /*0012*/ 	.short	0x0020
        /*0014*/ 	.byte	0x00, 0xf5, 0x21, 0x00


	//----- nvinfo : EIATTR_KPARAM_INFO
	.align		4
.L_278:
        /*0018*/ 	.byte	0x04, 0x17
        /*001a*/ 	.short	(.L_280 - .L_279)
.L_279:
        /*001c*/ 	.word	0x00000000
        /*0020*/ 	.short	0x0003
        /*0022*/ 	.short	0x0018
        /*0024*/ 	.byte	0x00, 0xf5, 0x21, 0x00


	//----- nvinfo : EIATTR_KPARAM_INFO
	.align		4
.L_280:
        /*0028*/ 	.byte	0x04, 0x17
        /*002a*/ 	.short	(.L_282 - .L_281)
.L_281:
        /*002c*/ 	.word	0x00000000
        /*0030*/ 	.short	0x0002
        /*0032*/ 	.short	0x0010
        /*0034*/ 	.byte	0x00, 0xf0, 0x11, 0x00


	//----- nvinfo : EIATTR_KPARAM_INFO
	.align		4
.L_282:
        /*0038*/ 	.byte	0x04, 0x17
        /*003a*/ 	.short	(.L_284 - .L_283)
.L_283:
        /*003c*/ 	.word	0x00000000
        /*0040*/ 	.short	0x0001
        /*0042*/ 	.short	0x0008
        /*0044*/ 	.byte	0x00, 0xf5, 0x21, 0x00


	//----- nvinfo : EIATTR_KPARAM_INFO
	.align		4
.L_284:
        /*0048*/ 	.byte	0x04, 0x17
        /*004a*/ 	.short	(.L_286 - .L_285)
.L_285:
        /*004c*/ 	.word	0x00000000
        /*0050*/ 	.short	0x0000
        /*0052*/ 	.short	0x0000
        /*0054*/ 	.byte	0x00, 0xf5, 0x21, 0x00


	//----- nvinfo : EIATTR_SPARSE_MMA_MASK
	.align		4
.L_286:
        /*0058*/ 	.byte	0x03, 0x50
        /*005a*/ 	.short	0x0000


	//----- nvinfo : EIATTR_MAXREG_COUNT
	.align		4
        /*005c*/ 	.byte	0x03, 0x1b
        /*005e*/ 	.short	0x00ff


	//----- nvinfo : EIATTR_NUM_BARRIERS
	.align		4
        /*0060*/ 	.byte	0x02, 0x4c
        /*0062*/ 	.byte	0x01
	.zero		1


	//----- nvinfo : EIATTR_MERCURY_ISA_VERSION
	.align		4
        /*0064*/ 	.byte	0x03, 0x5f
        /*0066*/ 	.short	0x0101


	//----- nvinfo : EIATTR_VRC_CTA_INIT_COUNT
	.align		4
        /*0068*/ 	.byte	0x02, 0x4a
	.zero		1
	.zero		1


	//----- nvinfo : EIATTR_EXIT_INSTR_OFFSETS
	.align		4
        /*006c*/ 	.byte	0x04, 0x1c
        /*006e*/ 	.short	(.L_288 - .L_287)


	//   ....[0]....
.L_287:
        /*0070*/ 	.word	0x00000070


	//   ....[1]....
        /*0074*/ 	.word	0x000000e0


	//   ....[2]....
        /*0078*/ 	.word	0x00000110


	//   ....[3]....
        /*007c*/ 	.word	0x00000140


	//----- nvinfo : EIATTR_CBANK_PARAM_SIZE
	.align		4
.L_288:
        /*0080*/ 	.byte	0x03, 0x19
        /*0082*/ 	.short	0x0028


	//----- nvinfo : EIATTR_PARAM_CBANK
	.align		4
        /*0084*/ 	.byte	0x04, 0x0a
        /*0086*/ 	.short	(.L_290 - .L_289)
	.align		4
.L_289:
        /*0088*/ 	.word	index@(.nv.constant0._Z13filterPrimes2PjPbjS_Pi)
        /*008c*/ 	.short	0x0380
        /*008e*/ 	.short	0x0028


	//----- nvinfo : EIATTR_SW_WAR
	.align		4
.L_290:
        /*0090*/ 	.byte	0x04, 0x36
        /*0092*/ 	.short	(.L_292 - .L_291)
.L_291:
        /*0094*/ 	.word	0x00000008
.L_292:


//--------------------- .nv.info._Z14isPrimeKernel2PjjPb --------------------------
	.section	.nv.info._Z14isPrimeKernel2PjjPb,"",@"SHT_CUDA_INFO"
	.sectionflags	@""
	.align	4


	//----- nvinfo : EIATTR_CUDA_API_VERSION
	.align		4
        /*0000*/ 	.byte	0x04, 0x37
        /*0002*/ 	.short	(.L_294 - .L_293)
.L_293:
        /*0004*/ 	.word	0x00000082


	//----- nvinfo : EIATTR_KPARAM_INFO
	.align		4
.L_294:
        /*0008*/ 	.byte	0x04, 0x17
        /*000a*/ 	.short	(.L_296 - .L_295)
.L_295:
        /*000c*/ 	.word	0x00000000
        /*0010*/ 	.short	0x0002
        /*0012*/ 	.short	0x0010
        /*0014*/ 	.byte	0x00, 0xf5, 0x21, 0x00


	//----- nvinfo : EIATTR_KPARAM_INFO
	.align		4
.L_296:
        /*0018*/ 	.byte	0x04, 0x17
        /*001a*/ 	.short	(.L_298 - .L_297)
.L_297:
        /*001c*/ 	.word	0x00000000
        /*0020*/ 	.short	0x0001
        /*0022*/ 	.short	0x0008
        /*0024*/ 	.byte	0x00, 0xf0, 0x11, 0x00


	//----- nvinfo : EIATTR_KPARAM_INFO
	.align		4
.L_298:
        /*0028*/ 	.byte	0x04, 0x17
        /*002a*/ 	.short	(.L_300 - .L_299)
.L_299:
        /*002c*/ 	.word	0x00000000
        /*0030*/ 	.short	0x0000
        /*0032*/ 	.short	0x0000
        /*0034*/ 	.byte	0x00, 0xf5, 0x21, 0x00


	//----- nvinfo : EIATTR_SPARSE_MMA_MASK
	.align		4
.L_300:
        /*0038*/ 	.byte	0x03, 0x50
        /*003a*/ 	.short	0x0000


	//----- nvinfo : EIATTR_MAXREG_COUNT
	.align		4
        /*003c*/ 	.byte	0x03, 0x1b
        /*003e*/ 	.short	0x00ff


	//----- nvinfo : EIATTR_MERCURY_ISA_VERSION
	.align		4
        /*0040*/ 	.byte	0x03, 0x5f
        /*0042*/ 	.short	0x0101


	//----- nvinfo : EIATTR_VRC_CTA_INIT_COUNT
	.align		4
        /*0044*/ 	.byte	0x02, 0x4a
	.zero		1
	.zero		1


	//----- nvinfo : EIATTR_EXIT_INSTR_OFFSETS
	.align		4
        /*0048*/ 	.byte	0x04, 0x1c
        /*004a*/ 	.short	(.L_302 - .L_301)


	//   ....[0]....
.L_301:
        /*004c*/ 	.word	0x00000070


	//   ....[1]....
        /*0050*/ 	.word	0x00000110


	//   ....[2]....
        /*0054*/ 	.word	0x00000180


	//   ....[3]....
        /*0058*/ 	.word	0x000003f0


	//   ....[4]....
        /*005c*/ 	.word	0x00000440


	//----- nvinfo : EIATTR_CRS_STACK_SIZE
	.align		4
.L_302:
        /*0060*/ 	.byte	0x04, 0x1e
        /*0062*/ 	.short	(.L_304 - .L_303)
.L_303:
        /*0064*/ 	.word	0x00000000


	//----- nvinfo : EIATTR_CBANK_PARAM_SIZE
	.align		4
.L_304:
        /*0068*/ 	.byte	0x03, 0x19
        /*006a*/ 	.short	0x0018


	//----- nvinfo : EIATTR_PARAM_CBANK
	.align		4
        /*006c*/ 	.byte	0x04, 0x0a
        /*006e*/ 	.short	(.L_306 - .L_305)
	.align		4
.L_305:
        /*0070*/ 	.word	index@(.nv.constant0._Z14isPrimeKernel2PjjPb)
        /*0074*/ 	.short	0x0380
        /*0076*/ 	.short	0x0018


	//----- nvinfo : EIATTR_SW_WAR
	.align		4
.L_306:
        /*0078*/ 	.byte	0x04, 0x36
        /*007a*/ 	.short	(.L_308 - .L_307)
.L_307:
        /*007c*/ 	.word	0x00000008
.L_308:


//--------------------- .nv.info._Z21generateRandomNumbersPjj --------------------------
	.section	.nv.info._Z21generateRandomNumbersPjj,"",@"SHT_CUDA_INFO"
	.sectionflags	@""
	.align	4


	//----- nvinfo : EIATTR_CUDA_API_VERSION
	.align		4
        /*0000*/ 	.byte	0x04, 0x37
        /*0002*/ 	.short	(.L_310 - .L_309)
.L_309:
        /*0004*/ 	.word	0x00000082


	//----- nvinfo : EIATTR_KPARAM_INFO
	.align		4
.L_310:
        /*0008*/ 	.byte	0x04, 0x17
        /*000a*/ 	.short	(.L_312 - .L_311)
.L_311:
        /*000c*/ 	.word	0x00000000
        /*0010*/ 	.short	0x0001
        /*0012*/ 	.short	0x0008
        /*0014*/ 	.byte	0x00, 0xf0, 0x11, 0x00


	//----- nvinfo : EIATTR_KPARAM_INFO
	.align		4
.L_312:
        /*0018*/ 	.byte	0x04, 0x17
        /*001a*/ 	.short	(.L_314 - .L_313)
.L_313:
        /*001c*/ 	.word	0x00000000
        /*0020*/ 	.short	0x0000
        /*0022*/ 	.short	0x0000
        /*0024*/ 	.byte	0x00, 0xf5, 0x21, 0x00


	//----- nvinfo : EIATTR_SPARSE_MMA_MASK
	.align		4
.L_314:
        /*0028*/ 	.byte	0x03, 0x50
        /*002a*/ 	.short	0x0000


	//----- nvinfo : EIATTR_MAXREG_COUNT
	.align		4
        /*002c*/ 	.byte	0x03, 0x1b
        /*002e*/ 	.short	0x00ff


	//----- nvinfo : EIATTR_MERCURY_ISA_VERSION
	.align		4
        /*0030*/ 	.byte	0x03, 0x5f
        /*0032*/ 	.short	0x0101


	//----- nvinfo : EIATTR_VRC_CTA_INIT_COUNT
	.align		4
        /*0034*/ 	.byte	0x02, 0x4a
	.zero		1
	.zero		1


	//----- nvinfo : EIATTR_EXIT_INSTR_OFFSETS
	.align		4
        /*0038*/ 	.byte	0x04, 0x1c
        /*003a*/ 	.short	(.L_316 - .L_315)


	//   ....[0]....
.L_315:
        /*003c*/ 	.word	0x00000080


	//   ....[1]....
        /*0040*/ 	.word	0x000027a0


	//----- nvinfo : EIATTR_CRS_STACK_SIZE
	.align		4
.L_316:
        /*0044*/ 	.byte	0x04, 0x1e
        /*0046*/ 	.short	(.L_318 - .L_317)
.L_317:
        /*0048*/ 	.word	0x00000000


	//----- nvinfo : EIATTR_CBANK_PARAM_SIZE
	.align		4
.L_318:
        /*004c*/ 	.byte	0x03, 0x19
        /*004e*/ 	.short	0x000c


	//----- nvinfo : EIATTR_PARAM_CBANK
	.align		4
        /*0050*/ 	.byte	0x04, 0x0a
        /*0052*/ 	.short	(.L_320 - .L_319)
	.align		4
.L_319:
        /*0054*/ 	.word	index@(.nv.constant0._Z21generateRandomNumbersPjj)
        /*0058*/ 	.short	0x0380
        /*005a*/ 	.short	0x000c


	//----- nvinfo : EIATTR_SW_WAR
	.align		4
.L_320:
        /*005c*/ 	.byte	0x04, 0x36
        /*005e*/ 	.short	(.L_322 - .L_321)
.L_321:
        /*0060*/ 	.word	0x00000008
.L_322:


//--------------------- .nv.info._Z13extractPrimesPjS_Pbji --------------------------
	.section	.nv.info._Z13extractPrimesPjS_Pbji,"",@"SHT_CUDA_INFO"
	.sectionflags	@""
	.align	4


	//----- nvinfo : EIATTR_CUDA_API_VERSION
	.align		4
        /*0000*/ 	.byte	0x04, 0x37
        /*0002*/ 	.short	(.L_324 - .L_323)
.L_323:
        /*0004*/ 	.word	0x00000082


	//----- nvinfo : EIATTR_KPARAM_INFO
	.align		4
.L_324:
        /*0008*/ 	.byte	0x04, 0x17
        /*000a*/ 	.short	(.L_326 - .L_325)
.L_325:
        /*000c*/ 	.word	0x00000000
        /*0010*/ 	.short	0x0004
        /*0012*/ 	.short	0x001c
        /*0014*/ 	.byte	0x00, 0xf0, 0x11, 0x00


	//----- nvinfo : EIATTR_KPARAM_INFO
	.align		4
.L_326:
        /*0018*/ 	.byte	0x04, 0x17
        /*001a*/ 	.short	(.L_328 - .L_327)
.L_327:
        /*001c*/ 	.word	0x00000000
        /*0020*/ 	.short	0x0003
        /*0022*/ 	.short	0x0018
        /*0024*/ 	.byte	0x00, 0xf0, 0x11, 0x00


	//----- nvinfo : EIATTR_KPARAM_INFO
	.align		4
.L_328:
        /*0028*/ 	.byte	0x04, 0x17
        /*002a*/ 	.short	(.L_330 - .L_329)
.L_329:
        /*002c*/ 	.word	0x00000000
        /*0030*/ 	.short	0x0002
        /*0032*/ 	.short	0x0010
        /*0034*/ 	.byte	0x00, 0xf5, 0x21, 0x00


	//----- nvinfo : EIATTR_KPARAM_INFO
	.align		4
.L_330:
        /*0038*/ 	.byte	0x04, 0x17
        /*003a*/ 	.short	(.L_332 - .L_331)
.L_331:
        /*003c*/ 	.word	0x00000000
        /*0040*/ 	.short	0x0001
        /*0042*/ 	.short	0x0008
        /*0044*/ 	.byte	0x00, 0xf5, 0x21, 0x00


	//----- nvinfo : EIATTR_KPARAM_INFO
	.align		4
.L_332:
        /*0048*/ 	.byte	0x04, 0x17
        /*004a*/ 	.short	(.L_334 - .L_333)
.L_333:
        /*004c*/ 	.word	0x00000000
        /*0050*/ 	.short	0x0000
        /*0052*/ 	.short	0x0000
        /*0054*/ 	.byte	0x00, 0xf5, 0x21, 0x00


	//----- nvinfo : EIATTR_SPARSE_MMA_MASK
	.align		4
.L_334:
        /*0058*/ 	.byte	0x03, 0x50
        /*005a*/ 	.short	0x0000


	//----- nvinfo : EIATTR_MAXREG_COUNT
	.align		4
        /*005c*/ 	.byte	0x03, 0x1b
        /*005e*/ 	.short	0x00ff


	//----- nvinfo : EIATTR_MERCURY_ISA_VERSION
	.align		4
        /*0060*/ 	.byte	0x03, 0x5f
        /*0062*/ 	.short	0x0101


	//----- nvinfo : EIATTR_VRC_CTA_INIT_COUNT
	.align		4
        /*0064*/ 	.byte	0x02, 0x4a
	.zero		1
	.zero		1


	//----- nvinfo : EIATTR_EXIT_INSTR_OFFSETS
	.align		4
        /*0068*/ 	.byte	0x04, 0x1c
        /*006a*/ 	.short	(.L_336 - .L_335)


	//   ....[0]....
.L_335:
        /*006c*/ 	.word	0x00000080


	//   ....[1]....
        /*0070*/ 	.word	0x00000130


	//   ....[2]....
        /*0074*/ 	.word	0x000001f0


	//----- nvinfo : EIATTR_CBANK_PARAM_SIZE
	.align		4
.L_336:
        /*0078*/ 	.byte	0x03, 0x19
        /*007a*/ 	.short	0x0020


	//----- nvinfo : EIATTR_PARAM_CBANK
	.align		4
        /*007c*/ 	.byte	0x04, 0x0a
        /*007e*/ 	.short	(.L_338 - .L_337)
	.align		4
.L_337:
        /*0080*/ 	.word	index@(.nv.constant0._Z13extractPrimesPjS_Pbji)
        /*0084*/ 	.short	0x0380
        /*0086*/ 	.short	0x0020


	//----- nvinfo : EIATTR_SW_WAR
	.align		4
.L_338:
        /*0088*/ 	.byte	0x04, 0x36
        /*008a*/ 	.short	(.L_340 - .L_339)
.L_339:
        /*008c*/ 	.word	0x00000008
.L_340:


//--------------------- .nv.info._Z12filterPrimesPjPbjS_Pi --------------------------
	.section	.nv.info._Z12filterPrimesPjPbjS_Pi,"",@"SHT_CUDA_INFO"
	.sectionflags	@""
	.align	4


	//----- nvinfo : EIATTR_CUDA_API_VERSION
	.align		4
        /*0000*/ 	.byte	0x04, 0x37
        /*0002*/ 	.short	(.L_342 - .L_341)
.L_341:
        /*0004*/ 	.word	0x00000082


	//----- nvinfo : EIATTR_KPARAM_INFO
	.align		4
.L_342:
        /*0008*/ 	.byte	0x04, 0x17
        /*000a*/ 	.short	(.L_344 - .L_343)
.L_343:
        /*000c*/ 	.word	0x00000000
        /*0010*/ 	.short	0x0004
        /*0012*/ 	.short	0x0020
        /*0014*/ 	.byte	0x00, 0xf5, 0x21, 0x00


	//----- nvinfo : EIATTR_KPARAM_INFO
	.align		4
.L_344:
        /*0018*/ 	.byte	0x04, 0x17
        /*001a*/ 	.short	(.L_346 - .L_345)
.L_345:
        /*001c*/ 	.word	0x00000000
        /*0020*/ 	.short	0x0003
        /*0022*/ 	.short	0x0018
        /*0024*/ 	.byte	0x00, 0xf5, 0x21, 0x00


	//----- nvinfo : EIATTR_KPARAM_INFO
	.align		4
.L_346:
        /*0028*/ 	.byte	0x04, 0x17
        /*002a*/ 	.short	(.L_348 - .L_347)
.L_347:
        /*002c*/ 	.word	0x00000000
        /*0030*/ 	.short	0x0002
        /*0032*/ 	.short	0x0010
        /*0034*/ 	.byte	0x00, 0xf0, 0x11, 0x00


	//----- nvinfo : EIATTR_KPARAM_INFO
	.align		4
.L_348:
        /*0038*/ 	.byte	0x04, 0x17
        /*003a*/ 	.short	(.L_350 - .L_349)
.L_349:
        /*003c*/ 	.word	0x00000000
        /*0040*/ 	.short	0x0001
        /*0042*/ 	.short	0x0008
        /*0044*/ 	.byte	0x00, 0xf5, 0x21, 0x00


	//----- nvinfo : EIATTR_KPARAM_INFO
	.align		4
.L_350:
        /*0048*/ 	.byte	0x04, 0x17
        /*004a*/ 	.short	(.L_352 - .L_351)
.L_351:
        /*004c*/ 	.word	0x00000000
        /*0050*/ 	.short	0x0000
        /*0052*/ 	.short	0x0000
        /*0054*/ 	.byte	0x00, 0xf5, 0x21, 0x00


	//----- nvinfo : EIATTR_SPARSE_MMA_MASK
	.align		4
.L_352:
        /*0058*/ 	.byte	0x03, 0x50
        /*005a*/ 	.short	0x0000


	//----- nvinfo : EIATTR_MAXREG_COUNT
	.align		4
        /*005c*/ 	.byte	0x03, 0x1b
        /*005e*/ 	.short	0x00ff


	//----- nvinfo : EIATTR_NUM_BARRIERS
	.align		4
        /*0060*/ 	.byte	0x02, 0x4c
        /*0062*/ 	.byte	0x01
	.zero		1


	//----- nvinfo : EIATTR_MERCURY_ISA_VERSION
	.align		4
        /*0064*/ 	.byte	0x03, 0x5f
        /*0066*/ 	.short	0x0101


	//----- nvinfo : EIATTR_VRC_CTA_INIT_COUNT
	.align		4
        /*0068*/ 	.byte	0x02, 0x4a
	.zero		1
	.zero		1


	//----- nvinfo : EIATTR_EXIT_INSTR_OFFSETS
	.align		4
        /*006c*/ 	.byte	0x04, 0x1c
        /*006e*/ 	.short	(.L_354 - .L_353)


	//   ....[0]....
.L_353:
        /*0070*/ 	.word	0x00000070


	//   ....[1]....
        /*0074*/ 	.word	0x000000e0


	//   ....[2]....
        /*0078*/ 	.word	0x00000110


	//   ....[3]....
        /*007c*/ 	.word	0x00000140


	//----- nvinfo : EIATTR_CBANK_PARAM_SIZE
	.align		4
.L_354:
        /*0080*/ 	.byte	0x03, 0x19
        /*0082*/ 	.short	0x0028


	//----- nvinfo : EIATTR_PARAM_CBANK
	.align		4
        /*0084*/ 	.byte	0x04, 0x0a
        /*0086*/ 	.short	(.L_356 - .L_355)
	.align		4
.L_355:
        /*0088*/ 	.word	index@(.nv.constant0._Z12filterPrimesPjPbjS_Pi)
        /*008c*/ 	.short	0x0380
        /*008e*/ 	.short	0x0028


	//----- nvinfo : EIATTR_SW_WAR
	.align		4
.L_356:
        /*0090*/ 	.byte	0x04, 0x36
        /*0092*/ 	.short	(.L_358 - .L_357)
.L_357:
        /*0094*/ 	.word	0x00000008
.L_358:


//--------------------- .nv.info._Z13isPrimeKernelPjjPb --------------------------
	.section	.nv.info._Z13isPrimeKernelPjjPb,"",@"SHT_CUDA_INFO"
	.sectionflags	@""
	.align	4


	//----- nvinfo : EIATTR_CUDA_API_VERSION
	.align		4
        /*0000*/ 	.byte	0x04, 0x37
        /*0002*/ 	.short	(.L_360 - .L_359)
.L_359:
        /*0004*/ 	.word	0x00000082


	//----- nvinfo : EIATTR_KPARAM_INFO
	.align		4
.L_360:
        /*0008*/ 	.byte	0x04, 0x17
        /*000a*/ 	.short	(.L_362 - .L_361)
.L_361:
        /*000c*/ 	.word	0x00000000
        /*0010*/ 	.short	0x0002
        /*0012*/ 	.short	0x0010
        /*0014*/ 	.byte	0x00, 0xf5, 0x21, 0x00


	//----- nvinfo : EIATTR_KPARAM_INFO
	.align		4
.L_362:
        /*0018*/ 	.byte	0x04, 0x17
        /*001a*/ 	.short	(.L_364 - .L_363)
.L_363:
        /*001c*/ 	.word	0x00000000
        /*0020*/ 	.short	0x0001
        /*0022*/ 	.short	0x0008
        /*0024*/ 	.byte	0x00, 0xf0, 0x11, 0x00


	//----- nvinfo : EIATTR_KPARAM_INFO
	.align		4
.L_364:
        /*0028*/ 	.byte	0x04, 0x17
        /*002a*/ 	.short	(.L_366 - .L_365)
.L_365:
        /*002c*/ 	.word	0x00000000
        /*0030*/ 	.short	0x0000
        /*0032*/ 	.short	0x0000
        /*0034*/ 	.byte	0x00, 0xf5, 0x21, 0x00


	//----- nvinfo : EIATTR_SPARSE_MMA_MASK
	.align		4
.L_366:
        /*0038*/ 	.byte	0x03, 0x50
        /*003a*/ 	.short	0x0000


	//----- nvinfo : EIATTR_MAXREG_COUNT
	.align		4
        /*003c*/ 	.byte	0x03, 0x1b
        /*003e*/ 	.short	0x00ff


	//----- nvinfo : EIATTR_MERCURY_ISA_VERSION
	.align		4
        /*0040*/ 	.byte	0x03, 0x5f
        /*0042*/ 	.short	0x0101


	//----- nvinfo : EIATTR_VRC_CTA_INIT_COUNT
	.align		4
        /*0044*/ 	.byte	0x02, 0x4a
	.zero		1
	.zero		1


	//----- nvinfo : EIATTR_EXIT_INSTR_OFFSETS
	.align		4
        /*0048*/ 	.byte	0x04, 0x1c
        /*004a*/ 	.short	(.L_368 - .L_367)


	//   ....[0]....
.L_367:
        /*004c*/ 	.word	0x00000070


	//   ....[1]....
        /*0050*/ 	.word	0x00000110


	//   ....[2]....
        /*0054*/ 	.word	0x00000180


	//   ....[3]....
        /*0058*/ 	.word	0x000003f0


	//   ....[4]....
        /*005c*/ 	.word	0x00000440


	//----- nvinfo : EIATTR_CRS_STACK_SIZE
	.align		4
.L_368:
        /*0060*/ 	.byte	0x04, 0x1e
        /*0062*/ 	.short	(.L_370 - .L_369)
.L_369:
        /*0064*/ 	.word	0x00000000


	//----- nvinfo : EIATTR_CBANK_PARAM_SIZE
	.align		4
.L_370:
        /*0068*/ 	.byte	0x03, 0x19
        /*006a*/ 	.short	0x0018


	//----- nvinfo : EIATTR_PARAM_CBANK
	.align		4
        /*006c*/ 	.byte	0x04, 0x0a
        /*006e*/ 	.short	(.L_372 - .L_371)
	.align		4
.L_371:
        /*0070*/ 	.word	index@(.nv.constant0._Z13isPrimeKernelPjjPb)
        /*0074*/ 	.short	0x0380
        /*0076*/ 	.short	0x0018


	//----- nvinfo : EIATTR_SW_WAR
	.align		4
.L_372:
        /*0078*/ 	.byte	0x04, 0x36
        /*007a*/ 	.short	(.L_374 - .L_373)
.L_373:
        /*007c*/ 	.word	0x00000008
.L_374:


//--------------------- .nv.info._Z20generateRandomPrimesPjj --------------------------
	.section	.nv.info._Z20generateRandomPrimesPjj,"",@"SHT_CUDA_INFO"
	.sectionflags	@""
	.align	4


	//----- nvinfo : EIATTR_CUDA_API_VERSION
	.align		4
        /*0000*/ 	.byte	0x04, 0x37
        /*0002*/ 	.short	(.L_376 - .L_375)
.L_375:
        /*0004*/ 	.word	0x00000082


	//----- nvinfo : EIATTR_KPARAM_INFO
	.align		4
.L_376:
        /*0008*/ 	.byte	0x04, 0x17
        /*000a*/ 	.short	(.L_378 - .L_377)
.L_377:
        /*000c*/ 	.word	0x00000000
        /*0010*/ 	.short	0x0001
        /*0012*/ 	.short	0x0008
        /*0014*/ 	.byte	0x00, 0xf0, 0x11, 0x00


	//----- nvinfo : EIATTR_KPARAM_INFO
	.align		4
.L_378:
        /*0018*/ 	.byte	0x04, 0x17
        /*001a*/ 	.short	(.L_380 - .L_379)
.L_379:
        /*001c*/ 	.word	0x00000000
        /*0020*/ 	.short	0x0000
        /*0022*/ 	.short	0x0000
        /*0024*/ 	.byte	0x00, 0xf5, 0x21, 0x00


	//----- nvinfo : EIATTR_SPARSE_MMA_MASK
	.align		4
.L_380:
        /*0028*/ 	.byte	0x03, 0x50
        /*002a*/ 	.short	0x0000


	//----- nvinfo : EIATTR_MAXREG_COUNT
	.align		4
        /*002c*/ 	.byte	0x03, 0x1b
        /*002e*/ 	.short	0x00ff


	//----- nvinfo : EIATTR_MERCURY_ISA_VERSION
	.align		4
        /*0030*/ 	.byte	0x03, 0x5f
        /*0032*/ 	.short	0x0101


	//----- nvinfo : EIATTR_VRC_CTA_INIT_COUNT
	.align		4
        /*0034*/ 	.byte	0x02, 0x4a
	.zero		1
	.zero		1


	//----- nvinfo : EIATTR_EXIT_INSTR_OFFSETS
	.align		4
        /*0038*/ 	.byte	0x04, 0x1c
        /*003a*/ 	.short	(.L_382 - .L_381)


	//   ....[0]....
.L_381:
        /*003c*/ 	.word	0x00000080


	//   ....[1]....
        /*0040*/ 	.word	0x000027a0


	//----- nvinfo : EIATTR_CRS_STACK_SIZE
	.align		4
.L_382:
        /*0044*/ 	.byte	0x04, 0x1e
        /*0046*/ 	.short	(.L_384 - .L_383)
.L_383:
        /*0048*/ 	.word	0x00000000


	//----- nvinfo : EIATTR_CBANK_PARAM_SIZE
	.align		4
.L_384:
        /*004c*/ 	.byte	0x03, 0x19
        /*004e*/ 	.short	0x000c


	//----- nvinfo : EIATTR_PARAM_CBANK
	.align		4
        /*0050*/ 	.byte	0x04, 0x0a
        /*0052*/ 	.short	(.L_386 - .L_385)
	.align		4
.L_385:
        /*0054*/ 	.word	index@(.nv.constant0._Z20generateRandomPrimesPjj)
        /*0058*/ 	.short	0x0380
        /*005a*/ 	.short	0x000c


	//----- nvinfo : EIATTR_SW_WAR
	.align		4
.L_386:
        /*005c*/ 	.byte	0x04, 0x36
        /*005e*/ 	.short	(.L_388 - .L_387)
.L_387:
        /*0060*/ 	.word	0x00000008
.L_388:


//--------------------- .nv.callgraph             --------------------------
	.section	.nv.callgraph,"",@"SHT_CUDA_CALLGRAPH"
	.align	4
	.sectionentsize	8
	.align		4
        /*0000*/ 	.word	0x00000000
	.align		4
        /*0004*/ 	.word	0xffffffff
	.align		4
        /*0008*/ 	.word	0x00000000
	.align		4
        /*000c*/ 	.word	0xfffffffe
	.align		4
        /*0010*/ 	.word	0x00000000
	.align		4
        /*0014*/ 	.word	0xfffffffd
	.align		4
        /*0018*/ 	.word	0x00000000
	.align		4
        /*001c*/ 	.word	0xfffffffc


//--------------------- .nv.constant4             --------------------------
	.section	.nv.constant4,"a",@progbits
	.align	8
	.align		8
.nv.constant4:
        /*0000*/ 	.dword	precalc_xorwow_matrix
	.align		8
        /*0008*/ 	.dword	precalc_xorwow_offset_matrix
	.align		8
        /*0010*/ 	.dword	mrg32k3aM1
	.align		8
        /*0018*/ 	.dword	mrg32k3aM2
	.align		8
        /*0020*/ 	.dword	mrg32k3aM1SubSeq
	.align		8
        /*0028*/ 	.dword	mrg32k3aM2SubSeq
	.align		8
        /*0030*/ 	.dword	mrg32k3aM1Seq
	.align		8
        /*0038*/ 	.dword	mrg32k3aM2Seq


//--------------------- .nv.constant3             --------------------------
	.section	.nv.constant3,"a",@progbits
	.align	8
.nv.constant3:
	.type		__cr_lgamma_table,@object
	.size		__cr_lgamma_table,(.L_8 - __cr_lgamma_table)
__cr_lgamma_table:
        /*0000*/ 	.byte	0x00, 0x00, 0x00, 0x00, 0x00, 0x00, 0x00, 0x00, 0x00, 0x00, 0x00, 0x00, 0x00, 0x00, 0x00, 0x00
        /*0010*/ 	.byte	0xef, 0x39, 0xfa, 0xfe, 0x42, 0x2e, 0xe6, 0x3f, 0x02, 0x20, 0x2a, 0xfa, 0x0b, 0xab, 0xfc, 0x3f
        /*0020*/ 	.byte	0xf9, 0x2c, 0x92, 0x7c, 0xa7, 0x6c, 0x09, 0x40, 0xc9, 0x79, 0x44, 0x3c, 0x64, 0x26, 0x13, 0x40
        /*0030*/ 	.byte	0xca, 0x01, 0xcf, 0x3a, 0x27, 0x51, 0x1a, 0x40, 0x30, 0xcc, 0x2d, 0xf3, 0xe1, 0x0c, 0x21, 0x40
        /*0040*/ 	.byte	0x0d, 0xb7, 0xfc, 0x82, 0x8e, 0x35, 0x25, 0x40
.L_8:


//--------------------- .text._Z22generateRandomNumbers4Pjj --------------------------
	.section	.text._Z22generateRandomNumbers4Pjj,"ax",@progbits
	.align	128
        .global         _Z22generateRandomNumbers4Pjj
        .type           _Z22generateRandomNumbers4Pjj,@function
        .size           _Z22generateRandomNumbers4Pjj,(.L_x_96 - _Z22generateRandomNumbers4Pjj)
        .other          _Z22generateRandomNumbers4Pjj,@"STO_CUDA_ENTRY STV_DEFAULT"
_Z22generateRandomNumbers4Pjj:
.text._Z22generateRandomNumbers4Pjj:
[----:B------:R-:W0:Y:S01]  /*0000*/  LDC R1, c[0x0][0x37c] ;  /* 0x0000df00ff017b82 */ /* 0x000e220000000800 */
[----:B------:R-:W1:Y:S07]  /*0010*/  S2R R3, SR_TID.X ;  /* 0x0000000000037919 */ /* 0x000e6e0000002100 */
[----:B------:R-:W1:Y:S01]  /*0020*/  S2UR UR4, SR_CTAID.X ;  /* 0x00000000000479c3 */ /* 0x000e620000002500 */
[----:B------:R-:W2:Y:S01]  /*0030*/  LDCU UR5, c[0x0][0x388] ;  /* 0x00007100ff0577ac */ /* 0x000ea20008000800 */
[----:B0-----:R-:W-:-:S06]  /*0040*/  VIADD R1, R1, 0xffffffd0 ;  /* 0xffffffd001017836 */ /* 0x001fcc0000000000 */
[----:B------:R-:W1:Y:S02]  /*0050*/  LDC R10, c[0x0][0x360] ;  /* 0x0000d800ff0a7b82 */ /* 0x000e640000000800 */
[----:B-1----:R-:W-:-:S05]  /*0060*/  IMAD R10, R10, UR4, R3 ;  /* 0x000000040a0a7c24 */ /* 0x002fca000f8e0203 */
[----:B--2---:R-:W-:-:S13]  /*0070*/  ISETP.GE.U32.AND P0, PT, R10, UR5, PT ;  /* 0x000000050a007c0c */ /* 0x004fda000bf06070 */
[----:B------:R-:W-:Y:S05]  /*0080*/  @P0 EXIT ;  /* 0x000000000000094d */ /* 0x000fea0003800000 */
[----:B------:R-:W-:-:S06]  /*0090*/  CS2R R2, SR_CLOCKLO ;  /* 0x0000000000027805 */ /* 0x000fcc0000015000 */
[----:B------:R-:W-:Y:S01]  /*00a0*/  LOP3.LUT R0, R3, 0xf7dcefdd, RZ, 0x3c, !PT ;  /* 0xf7dcefdd03007812 */ /* 0x000fe200078e3cff */
[----:B------:R-:W0:Y:S01]  /*00b0*/  LDCU.64 UR6, c[0x0][0x358] ;  /* 0x00006b00ff0677ac */ /* 0x000e220008000a00 */
[----:B------:R-:W-:Y:S01]  /*00c0*/  LOP3.LUT R2, R2, 0xaad26b49, RZ, 0x3c, !PT ;  /* 0xaad26b4902027812 */ /* 0x000fe200078e3cff */
[----:B------:R-:W-:Y:S01]  /*00d0*/  BSSY.RECONVERGENT B0, `(.L_x_0) ;  /* 0x000025c000007945 */ /* 0x000fe20003800200 */
[----:B------:R-:W-:Y:S01]  /*00e0*/  ISETP.NE.AND P0, PT, R10, RZ, PT ;  /* 0x000000ff0a00720c */ /* 0x000fe20003f05270 */
[----:B------:R-:W-:Y:S02]  /*00f0*/  IMAD R0, R0, -0x658354e5, RZ ;  /* 0x9a7cab1b00007824 */ /* 0x000fe400078e02ff */
[----:B------:R-:W-:Y:S02]  /*0100*/  IMAD R3, R2, 0x4182bed5, RZ ;  /* 0x4182bed502037824 */ /* 0x000fe400078e02ff */
[C---:B------:R-:W-:Y:S01]  /*0110*/  VIADD R7, R0.reuse, 0x1f123bb5 ;  /* 0x1f123bb500077836 */ /* 0x040fe20000000000 */
[----:B------:R-:W-:Y:S01]  /*0120*/  LOP3.LUT R4, R0, 0x5491333, RZ, 0x3c, !PT ;  /* 0x0549133300047812 */ /* 0x000fe200078e3cff */
[C---:B------:R-:W-:Y:S01]  /*0130*/  VIADD R5, R3.reuse, 0x583f19 ;  /* 0x00583f1903057836 */ /* 0x040fe20000000000 */
[----:B------:R-:W-:-:S02]  /*0140*/  IADD3 R2, PT, PT, R3, 0x64f0c9, R0 ;  /* 0x0064f0c903027810 */ /* 0x000fc40007ffe000 */
[C---:B------:R-:W-:Y:S01]  /*0150*/  LOP3.LUT R6, R3.reuse, 0x159a55e5, RZ, 0x3c, !PT ;  /* 0x159a55e503067812 */ /* 0x040fe200078e3cff */
[----:B------:R-:W-:Y:S01]  /*0160*/  VIADD R3, R3, 0x75bcd15 ;  /* 0x075bcd1503037836 */ /* 0x000fe20000000000 */
[----:B------:R1:W-:Y:S04]  /*0170*/  STL.64 [R1+0x10], R4 ;  /* 0x0000100401007387 */ /* 0x0003e80000100a00 */
[----:B------:R1:W-:Y:S04]  /*0180*/  STL.64 [R1+0x8], R6 ;  /* 0x0000080601007387 */ /* 0x0003e80000100a00 */
[----:B------:R1:W-:Y:S01]  /*0190*/  STL.64 [R1], R2 ;  /* 0x0000000201007387 */ /* 0x0003e20000100a00 */
[----:B0-----:R-:W-:Y:S05]  /*01a0*/  @!P0 BRA `(.L_x_1) ;  /* 0x0000002400388947 */ /* 0x001fea0003800000 */
[----:B------:R-:W-:Y:S02]  /*01b0*/  IMAD.MOV.U32 R13, RZ, RZ, RZ ;  /* 0x000000ffff0d7224 */ /* 0x000fe400078e00ff */
[----:B------:R-:W-:Y:S02]  /*01c0*/  IMAD.MOV.U32 R12, RZ, RZ, R10 ;  /* 0x000000ffff0c7224 */ /* 0x000fe400078e000a */
[----:B------:R-:W-:-:S07]  /*01d0*/  IMAD.MOV.U32 R11, RZ, RZ, RZ ;  /* 0x000000ffff0b7224 */ /* 0x000fce00078e00ff */
.L_x_10:
[----:B------:R-:W-:Y:S01]  /*01e0*/  LOP3.LUT R0, R12, 0x3, RZ, 0xc0, !PT ;  /* 0x000000030c007812 */ /* 0x000fe200078ec0ff */
[----:B------:R-:W-:Y:S03]  /*01f0*/  BSSY.RECONVERGENT B1, `(.L_x_2) ;  /* 0x0000243000017945 */ /* 0x000fe60003800200 */
[----:B------:R-:W-:-:S04]  /*0200*/  ISETP.NE.U32.AND P0, PT, R0, RZ, PT ;  /* 0x000000ff0000720c */ /* 0x000fc80003f05070 */
[----:B------:R-:W-:-:S13]  /*0210*/  ISETP.NE.AND.EX P0, PT, RZ, RZ, PT, P0 ;  /* 0x000000ffff00720c */ /* 0x000fda0003f05300 */
[----:B0-----:R-:W-:Y:S05]  /*0220*/  @!P0 BRA `(.L_x_3) ;  /* 0x0000002000fc8947 */ /* 0x001fea0003800000 */
[----:B------:R-:W0:Y:S01]  /*0230*/  LDC.64 R8, c[0x4][RZ] ;  /* 0x01000000ff087b82 */ /* 0x000e220000000a00 */
[----:B------:R-:W-:Y:S01]  /*0240*/  IMAD.MOV.U32 R0, RZ, RZ, RZ ;  /* 0x000000ffff007224 */ /* 0x000fe200078e00ff */
[----:B-1----:R-:W-:Y:S02]  /*0250*/  CS2R R4, SRZ ;  /* 0x0000000000047805 */ /* 0x002fe4000001ff00 */
[----:B------:R-:W-:Y:S01]  /*0260*/  CS2R R6, SRZ ;  /* 0x0000000000067805 */ /* 0x000fe2000001ff00 */
[----:B------:R-:W-:Y:S02]  /*0270*/  IMAD.MOV.U32 R3, RZ, RZ, RZ ;  /* 0x000000ffff037224 */ /* 0x000fe400078e00ff */
[----:B0-----:R-:W-:-:S07]  /*0280*/  IMAD.WIDE.U32 R8, R13, 0xc80, R8 ;  /* 0x00000c800d087825 */ /* 0x001fce00078e0008 */
.L_x_5:
[----:B------:R-:W-:-:S06]  /*0290*/  IMAD R16, R0, 0x4, R1 ;  /* 0x0000000400107824 */ /* 0x000fcc00078e0201 */
[----:B------:R-:W5:Y:S01]  /*02a0*/  LDL R16, [R16+0x4] ;  /* 0x0000040010107983 */ /* 0x000f620000100800 */
[----:B------:R-:W-:-:S05]  /*02b0*/  UMOV UR4, URZ ;  /* 0x000000ff00047c82 */ /* 0x000fca0008000000 */
.L_x_4:
[----:B-----5:R-:W-:Y:S01]  /*02c0*/  SHF.R.U32.HI R21, RZ, UR4, R16 ;  /* 0x00000004ff157c19 */ /* 0x020fe20008011610 */
[----:B------:R-:W-:-:S03]  /*02d0*/  IMAD.SHL.U32 R14, R0, 0x20, RZ ;  /* 0x00000020000e7824 */ /* 0x000fc600078e00ff */
[----:B------:R-:W-:Y:S01]  /*02e0*/  LOP3.LUT R15, R21, 0x1, RZ, 0xc0, !PT ;  /* 0x00000001150f7812 */ /* 0x000fe200078ec0ff */
[----:B------:R-:W-:-:S03]  /*02f0*/  VIADD R14, R14, UR4 ;  /* 0x000000040e0e7c36 */ /* 0x000fc60008000000 */
[----:B------:R-:W-:Y:S01]  /*0300*/  ISETP.NE.U32.AND P0, PT, R15, 0x1, PT ;  /* 0x000000010f00780c */ /* 0x000fe20003f05070 */
[----:B------:R-:W-:-:S03]  /*0310*/  IMAD R15, R14, 0x5, RZ ;  /* 0x000000050e0f7824 */ /* 0x000fc600078e02ff */
[----:B------:R-:W-:Y:S01]  /*0320*/  R2P PR, R21, 0x7e ;  /* 0x0000007e15007804 */ /* 0x000fe20000000000 */
[----:B------:R-:W-:-:S08]  /*0330*/  IMAD.WIDE.U32 R14, R15, 0x4, R8 ;  /* 0x000000040f0e7825 */ /* 0x000fd000078e0008 */
[----:B------:R-:W2:Y:S04]  /*0340*/  @!P0 LDG.E R20, desc[UR6][R14.64+0x10] ;  /* 0x000010060e148981 */ /* 0x000ea8000c1e1900 */
[----:B------:R-:W3:Y:S04]  /*0350*/  @P1 LDG.E R22, desc[UR6][R14.64+0x24] ;  /* 0x000024060e161981 */ /* 0x000ee8000c1e1900 */
[----:B------:R-:W4:Y:S04]  /*0360*/  @P2 LDG.E R24, desc[UR6][R14.64+0x38] ;  /* 0x000038060e182981 */ /* 0x000f28000c1e1900 */
[----:B------:R-:W4:Y:S04]  /*0370*/  @P3 LDG.E R26, desc[UR6][R14.64+0x4c] ;  /* 0x00004c060e1a3981 */ /* 0x000f28000c1e1900 */
[----:B------:R-:W4:Y:S04]  /*0380*/  @P4 LDG.E R28, desc[UR6][R14.64+0x60] ;  /* 0x000060060e1c4981 */ /* 0x000f28000c1e1900 */
[----:B------:R-:W4:Y:S04]  /*0390*/  @!P0 LDG.E R18, desc[UR6][R14.64] ;  /* 0x000000060e128981 */ /* 0x000f28000c1e1900 */
[----:B------:R-:W4:Y:S04]  /*03a0*/  @!P0 LDG.E R17, desc[UR6][R14.64+0x4] ;  /* 0x000004060e118981 */ /* 0x000f28000c1e1900 */
[----:B------:R-:W4:Y:S04]  /*03b0*/  @P5 LDG.E R19, desc[UR6][R14.64+0x74] ;  /* 0x000074060e135981 */ /* 0x000f28000c1e1900 */
[----:B------:R-:W4:Y:S04]  /*03c0*/  @P1 LDG.E R23, desc[UR6][R14.64+0x20] ;  /* 0x000020060e171981 */ /* 0x000f28000c1e1900 */
[----:B------:R-:W4:Y:S01]  /*03d0*/  @P3 LDG.E R25, desc[UR6][R14.64+0x48] ;  /* 0x000048060e193981 */ /* 0x000f22000c1e1900 */
[----:B--2---:R-:W-:-:S03]  /*03e0*/  @!P0 LOP3.LUT R5, R5, R20, RZ, 0x3c, !PT ;  /* 0x0000001405058212 */ /* 0x004fc600078e3cff */
[----:B------:R-:W2:Y:S01]  /*03f0*/  @P1 LDG.E R20, desc[UR6][R14.64+0x14] ;  /* 0x000014060e141981 */ /* 0x000ea2000c1e1900 */
[----:B---3--:R-:W-:-:S03]  /*0400*/  @P1 LOP3.LUT R5, R5, R22, RZ, 0x3c, !PT ;  /* 0x0000001605051212 */ /* 0x008fc600078e3cff */
[----:B------:R-:W3:Y:S01]  /*0410*/  @P1 LDG.E R22, desc[UR6][R14.64+0x1c] ;  /* 0x00001c060e161981 */ /* 0x000ee2000c1e1900 */
[----:B----4-:R-:W-:-:S03]  /*0420*/  @P2 LOP3.LUT R5, R5, R24, RZ, 0x3c, !PT ;  /* 0x0000001805052212 */ /* 0x010fc600078e3cff */
[----:B------:R-:W4:Y:S01]  /*0430*/  @P2 LDG.E R24, desc[UR6][R14.64+0x28] ;  /* 0x000028060e182981 */ /* 0x000f22000c1e1900 */
[----:B------:R-:W-:-:S03]  /*0440*/  @P3 LOP3.LUT R5, R5, R26, RZ, 0x3c, !PT ;  /* 0x0000001a05053212 */ /* 0x000fc600078e3cff */
[----:B------:R-:W3:Y:S01]  /*0450*/  @P6 LDG.E R26, desc[UR6][R14.64+0x88] ;  /* 0x000088060e1a6981 */ /* 0x000ee2000c1e1900 */
[----:B------:R-:W-:Y:S02]  /*0460*/  @P4 LOP3.LUT R5, R5, R28, RZ, 0x3c, !PT ;  /* 0x0000001c05054212 */ /* 0x000fe400078e3cff */
[----:B------:R-:W-:Y:S02]  /*0470*/  @!P0 LOP3.LUT R3, R3, R18, RZ, 0x3c, !PT ;  /* 0x0000001203038212 */ /* 0x000fe400078e3cff */
[----:B------:R-:W3:Y:S01]  /*0480*/  @!P0 LDG.E R18, desc[UR6][R14.64+0x8] ;  /* 0x000008060e128981 */ /* 0x000ee2000c1e1900 */
[----:B------:R-:W-:-:S03]  /*0490*/  @!P0 LOP3.LUT R6, R6, R17, RZ, 0x3c, !PT ;  /* 0x0000001106068212 */ /* 0x000fc600078e3cff */
[----:B------:R-:W3:Y:S01]  /*04a0*/  @!P0 LDG.E R17, desc[UR6][R14.64+0xc] ;  /* 0x00000c060e118981 */ /* 0x000ee2000c1e1900 */
[----:B------:R-:W-:-:S03]  /*04b0*/  @P5 LOP3.LUT R5, R5, R19, RZ, 0x3c, !PT ;  /* 0x0000001305055212 */ /* 0x000fc600078e3cff */
[----:B------:R-:W3:Y:S01]  /*04c0*/  @P1 LDG.E R19, desc[UR6][R14.64+0x18] ;  /* 0x000018060e131981 */ /* 0x000ee2000c1e1900 */
[----:B--2---:R-:W-:-:S03]  /*04d0*/  @P1 LOP3.LUT R3, R3, R20, RZ, 0x3c, !PT ;  /* 0x0000001403031212 */ /* 0x004fc600078e3cff */
[----:B------:R-:W2:Y:S01]  /*04e0*/  @P3 LDG.E R20, desc[UR6][R14.64+0x3c] ;  /* 0x00003c060e143981 */ /* 0x000ea2000c1e1900 */
[----:B----4-:R-:W-:-:S03]  /*04f0*/  @P2 LOP3.LUT R3, R3, R24, RZ, 0x3c, !PT ;  /* 0x0000001803032212 */ /* 0x010fc600078e3cff */
[----:B------:R-:W4:Y:S01]  /*0500*/  @P4 LDG.E R24, desc[UR6][R14.64+0x50] ;  /* 0x000050060e184981 */ /* 0x000f22000c1e1900 */
[----:B---3--:R-:W-:-:S03]  /*0510*/  @!P0 LOP3.LUT R7, R7, R18, RZ, 0x3c, !PT ;  /* 0x0000001207078212 */ /* 0x008fc600078e3cff */
[----:B------:R-:W3:Y:S01]  /*0520*/  @P2 LDG.E R18, desc[UR6][R14.64+0x30] ;  /* 0x000030060e122981 */ /* 0x000ee2000c1e1900 */
[----:B------:R-:W-:-:S03]  /*0530*/  @!P0 LOP3.LUT R4, R4, R17, RZ, 0x3c, !PT ;  /* 0x0000001104048212 */ /* 0x000fc600078e3cff */
[----:B------:R-:W3:Y:S01]  /*0540*/  @P2 LDG.E R17, desc[UR6][R14.64+0x2c] ;  /* 0x00002c060e112981 */ /* 0x000ee2000c1e1900 */
[----:B------:R-:W-:-:S03]  /*0550*/  @P1 LOP3.LUT R6, R6, R19, RZ, 0x3c, !PT ;  /* 0x0000001306061212 */ /* 0x000fc600078e3cff */
[----:B------:R-:W3:Y:S01]  /*0560*/  @P2 LDG.E R19, desc[UR6][R14.64+0x34] ;  /* 0x000034060e132981 */ /* 0x000ee2000c1e1900 */
[----:B------:R-:W-:Y:S02]  /*0570*/  @P1 LOP3.LUT R7, R7, R22, RZ, 0x3c, !PT ;  /* 0x0000001607071212 */ /* 0x000fe400078e3cff */
[----:B------:R-:W-:Y:S01]  /*0580*/  @P1 LOP3.LUT R4, R4, R23, RZ, 0x3c, !PT ;  /* 0x0000001704041212 */ /* 0x000fe200078e3cff */
[----:B------:R-:W3:Y:S04]  /*0590*/  @P3 LDG.E R22, desc[UR6][R14.64+0x44] ;  /* 0x000044060e163981 */ /* 0x000ee8000c1e1900 */
[----:B------:R-:W3:Y:S01]  /*05a0*/  @P3 LDG.E R23, desc[UR6][R14.64+0x40] ;  /* 0x000040060e173981 */ /* 0x000ee2000c1e1900 */
[----:B--2---:R-:W-:-:S03]  /*05b0*/  @P3 LOP3.LUT R3, R3, R20, RZ, 0x3c, !PT ;  /* 0x0000001403033212 */ /* 0x004fc600078e3cff */
[----:B------:R-:W2:Y:S01]  /*05c0*/  @P5 LDG.E R20, desc[UR6][R14.64+0x64] ;  /* 0x000064060e145981 */ /* 0x000ea2000c1e1900 */
[----:B----4-:R-:W-:-:S03]  /*05d0*/  @P4 LOP3.LUT R3, R3, R24, RZ, 0x3c, !PT ;  /* 0x0000001803034212 */ /* 0x010fc600078e3cff */
[----:B------:R-:W4:Y:S01]  /*05e0*/  @P6 LDG.E R24, desc[UR6][R14.64+0x78] ;  /* 0x000078060e186981 */ /* 0x000f22000c1e1900 */
[----:B---3--:R-:W-:-:S03]  /*05f0*/  @P2 LOP3.LUT R7, R7, R18, RZ, 0x3c, !PT ;  /* 0x0000001207072212 */ /* 0x008fc600078e3cff */
[----:B------:R-:W3:Y:S01]  /*0600*/  @P4 LDG.E R18, desc[UR6][R14.64+0x58] ;  /* 0x000058060e124981 */ /* 0x000ee2000c1e1900 */
[----:B------:R-:W-:-:S03]  /*0610*/  @P2 LOP3.LUT R6, R6, R17, RZ, 0x3c, !PT ;  /* 0x0000001106062212 */ /* 0x000fc600078e3cff */
[----:B------:R-:W3:Y:S01]  /*0620*/  @P4 LDG.E R17, desc[UR6][R14.64+0x54] ;  /* 0x000054060e114981 */ /* 0x000ee2000c1e1900 */
[----:B------:R-:W-:-:S03]  /*0630*/  @P2 LOP3.LUT R4, R4, R19, RZ, 0x3c, !PT ;  /* 0x0000001304042212 */ /* 0x000fc600078e3cff */
[----:B------:R-:W3:Y:S01]  /*0640*/  @P4 LDG.E R19, desc[UR6][R14.64+0x5c] ;  /* 0x00005c060e134981 */ /* 0x000ee2000c1e1900 */
[----:B------:R-:W-:Y:S02]  /*0650*/  @P3 LOP3.LUT R7, R7, R22, RZ, 0x3c, !PT ;  /* 0x0000001607073212 */ /* 0x000fe400078e3cff */
[----:B------:R-:W-:Y:S01]  /*0660*/  @P3 LOP3.LUT R4, R4, R25, RZ, 0x3c, !PT ;  /* 0x0000001904043212 */ /* 0x000fe200078e3cff */
[----:B------:R-:W3:Y:S01]  /*0670*/  @P5 LDG.E R22, desc[UR6][R14.64+0x6c] ;  /* 0x00006c060e165981 */ /* 0x000ee2000c1e1900 */
[----:B------:R-:W-:-:S03]  /*0680*/  @P3 LOP3.LUT R6, R6, R23, RZ, 0x3c, !PT ;  /* 0x0000001706063212 */ /* 0x000fc600078e3cff */
[----:B------:R-:W3:Y:S04]  /*0690*/  @P5 LDG.E R23, desc[UR6][R14.64+0x68] ;  /* 0x000068060e175981 */ /* 0x000ee8000c1e1900 */
[----:B------:R-:W3:Y:S01]  /*06a0*/  @P5 LDG.E R25, desc[UR6][R14.64+0x70] ;  /* 0x000070060e195981 */ /* 0x000ee2000c1e1900 */
[----:B------:R-:W-:Y:S02]  /*06b0*/  LOP3.LUT P0, RZ, R21, 0x80, RZ, 0xc0, !PT ;  /* 0x0000008015ff7812 */ /* 0x000fe4000780c0ff */
[----:B--2---:R-:W-:-:S11]  /*06c0*/  @P5 LOP3.LUT R3, R3, R20, RZ, 0x3c, !PT ;  /* 0x0000001403035212 */ /* 0x004fd600078e3cff */
        /* <DEDUP_REMOVED lines=15> */
[----:B------:R-:W-:Y:S02]  /*07c0*/  @P6 LOP3.LUT R5, R5, R26, RZ, 0x3c, !PT ;  /* 0x0000001a05056212 */ /* 0x000fe400078e3cff */
[----:B--2---:R-:W-:Y:S02]  /*07d0*/  @P0 LOP3.LUT R3, R3, R20, RZ, 0x3c, !PT ;  /* 0x0000001403030212 */ /* 0x004fe400078e3cff */
[----:B----4-:R-:W-:Y:S02]  /*07e0*/  @P0 LOP3.LUT R5, R5, R24, RZ, 0x3c, !PT ;  /* 0x0000001805050212 */ /* 0x010fe400078e3cff */
[----:B---3--:R-:W-:Y:S02]  /*07f0*/  @P6 LOP3.LUT R7, R7, R18, RZ, 0x3c, !PT ;  /* 0x0000001207076212 */ /* 0x008fe400078e3cff */
[----:B------:R-:W-:Y:S02]  /*0800*/  @P6 LOP3.LUT R6, R6, R17, RZ, 0x3c, !PT ;  /* 0x0000001106066212 */ /* 0x000fe400078e3cff */
[----:B------:R-:W-:-:S02]  /*0810*/  @P6 LOP3.LUT R4, R4, R19, RZ, 0x3c, !PT ;  /* 0x0000001304046212 */ /* 0x000fc400078e3cff */
[----:B------:R-:W-:Y:S02]  /*0820*/  @P0 LOP3.LUT R7, R7, R22, RZ, 0x3c, !PT ;  /* 0x0000001607070212 */ /* 0x000fe400078e3cff */
[----:B------:R-:W-:Y:S02]  /*0830*/  @P0 LOP3.LUT R6, R6, R23, RZ, 0x3c, !PT ;  /* 0x0000001706060212 */ /* 0x000fe400078e3cff */
[----:B------:R-:W-:Y:S02]  /*0840*/  @P0 LOP3.LUT R4, R4, R25, RZ, 0x3c, !PT ;  /* 0x0000001904040212 */ /* 0x000fe400078e3cff */
[----:B------:R-:W-:-:S13]  /*0850*/  R2P PR, R21.B1, 0x7f ;  /* 0x0000007f15007804 */ /* 0x000fda0000001000 */
[----:B------:R-:W2:Y:S04]  /*0860*/  @P0 LDG.E R18, desc[UR6][R14.64+0xa0] ;  /* 0x0000a0060e120981 */ /* 0x000ea8000c1e1900 */
[----:B------:R-:W3:Y:S04]  /*0870*/  @P0 LDG.E R17, desc[UR6][R14.64+0xa4] ;  /* 0x0000a4060e110981 */ /* 0x000ee8000c1e1900 */
[----:B------:R-:W4:Y:S04]  /*0880*/  @P0 LDG.E R20, desc[UR6][R14.64+0xa8] ;  /* 0x0000a8060e140981 */ /* 0x000f28000c1e1900 */
[----:B------:R-:W4:Y:S04]  /*0890*/  @P0 LDG.E R19, desc[UR6][R14.64+0xac] ;  /* 0x0000ac060e130981 */ /* 0x000f28000c1e1900 */
[----:B------:R-:W4:Y:S04]  /*08a0*/  @P0 LDG.E R22, desc[UR6][R14.64+0xb0] ;  /* 0x0000b0060e160981 */ /* 0x000f28000c1e1900 */
[----:B------:R-:W4:Y:S04]  /*08b0*/  @P1 LDG.E R24, desc[UR6][R14.64+0xb4] ;  /* 0x0000b4060e181981 */ /* 0x000f28000c1e1900 */
[----:B------:R-:W4:Y:S04]  /*08c0*/  @P1 LDG.E R26, desc[UR6][R14.64+0xbc] ;  /* 0x0000bc060e1a1981 */ /* 0x000f28000c1e1900 */
[----:B------:R-:W4:Y:S04]  /*08d0*/  @P1 LDG.E R23, desc[UR6][R14.64+0xb8] ;  /* 0x0000b8060e171981 */ /* 0x000f28000c1e1900 */
[----:B------:R-:W4:Y:S04]  /*08e0*/  @P1 LDG.E R28, desc[UR6][R14.64+0xc4] ;  /* 0x0000c4060e1c1981 */ /* 0x000f28000c1e1900 */
[----:B------:R-:W4:Y:S01]  /*08f0*/  @P1 LDG.E R25, desc[UR6][R14.64+0xc0] ;  /* 0x0000c0060e191981 */ /* 0x000f22000c1e1900 */
[----:B--2---:R-:W-:-:S03]  /*0900*/  @P0 LOP3.LUT R3, R3, R18, RZ, 0x3c, !PT ;  /* 0x0000001203030212 */ /* 0x004fc600078e3cff */
[----:B------:R-:W2:Y:S01]  /*0910*/  @P2 LDG.E R18, desc[UR6][R14.64+0xc8] ;  /* 0x0000c8060e122981 */ /* 0x000ea2000c1e1900 */
[----:B---3--:R-:W-:-:S03]  /*0920*/  @P0 LOP3.LUT R6, R6, R17, RZ, 0x3c, !PT ;  /* 0x0000001106060212 */ /* 0x008fc600078e3cff */
[----:B------:R-:W3:Y:S01]  /*0930*/  @P2 LDG.E R17, desc[UR6][R14.64+0xcc] ;  /* 0x0000cc060e112981 */ /* 0x000ee2000c1e1900 */
[----:B----4-:R-:W-:-:S03]  /*0940*/  @P0 LOP3.LUT R7, R7, R20, RZ, 0x3c, !PT ;  /* 0x0000001407070212 */ /* 0x010fc600078e3cff */
[----:B------:R-:W4:Y:S01]  /*0950*/  @P3 LDG.E R20, desc[UR6][R14.64+0xec] ;  /* 0x0000ec060e143981 */ /* 0x000f22000c1e1900 */
[----:B------:R-:W-:-:S03]  /*0960*/  @P0 LOP3.LUT R4, R4, R19, RZ, 0x3c, !PT ;  /* 0x0000001304040212 */ /* 0x000fc600078e3cff */
[----:B------:R-:W4:Y:S01]  /*0970*/  @P2 LDG.E R19, desc[UR6][R14.64+0xd4] ;  /* 0x0000d4060e132981 */ /* 0x000f22000c1e1900 */
[----:B------:R-:W-:Y:S02]  /*0980*/  @P0 LOP3.LUT R5, R5, R22, RZ, 0x3c, !PT ;  /* 0x0000001605050212 */ /* 0x000fe400078e3cff */
[----:B------:R-:W-:Y:S01]  /*0990*/  LOP3.LUT P0, RZ, R21, 0x8000, RZ, 0xc0, !PT ;  /* 0x0000800015ff7812 */ /* 0x000fe2000780c0ff */
[----:B------:R-:W4:Y:S01]  /*09a0*/  @P2 LDG.E R22, desc[UR6][R14.64+0xd0] ;  /* 0x0000d0060e162981 */ /* 0x000f22000c1e1900 */
[----:B------:R-:W-:-:S03]  /*09b0*/  @P1 LOP3.LUT R3, R3, R24, RZ, 0x3c, !PT ;  /* 0x0000001803031212 */ /* 0x000fc600078e3cff */
[----:B------:R-:W4:Y:S01]  /*09c0*/  @P3 LDG.E R21, desc[UR6][R14.64+0xe0] ;  /* 0x0000e0060e153981 */ /* 0x000f22000c1e1900 */
[----:B------:R-:W-:-:S03]  /*09d0*/  @P1 LOP3.LUT R7, R7, R26, RZ, 0x3c, !PT ;  /* 0x0000001a07071212 */ /* 0x000fc600078e3cff */
[----:B------:R-:W4:Y:S01]  /*09e0*/  @P2 LDG.E R24, desc[UR6][R14.64+0xd8] ;  /* 0x0000d8060e182981 */ /* 0x000f22000c1e1900 */
[----:B------:R-:W-:-:S03]  /*09f0*/  @P1 LOP3.LUT R6, R6, R23, RZ, 0x3c, !PT ;  /* 0x0000001706061212 */ /* 0x000fc600078e3cff */
[----:B------:R-:W4:Y:S01]  /*0a00*/  @P3 LDG.E R26, desc[UR6][R14.64+0xdc] ;  /* 0x0000dc060e1a3981 */ /* 0x000f22000c1e1900 */
[----:B------:R-:W-:-:S03]  /*0a10*/  @P1 LOP3.LUT R5, R5, R28, RZ, 0x3c, !PT ;  /* 0x0000001c05051212 */ /* 0x000fc600078e3cff */
[----:B------:R-:W4:Y:S04]  /*0a20*/  @P3 LDG.E R28, desc[UR6][R14.64+0xe4] ;  /* 0x0000e4060e1c3981 */ /* 0x000f28000c1e1900 */
[----:B------:R-:W4:Y:S01]  /*0a30*/  @P3 LDG.E R23, desc[UR6][R14.64+0xe8] ;  /* 0x0000e8060e173981 */ /* 0x000f22000c1e1900 */
[----:B--2---:R-:W-:-:S03]  /*0a40*/  @P2 LOP3.LUT R3, R3, R18, RZ, 0x3c, !PT ;  /* 0x0000001203032212 */ /* 0x004fc600078e3cff */
[----:B------:R-:W2:Y:S01]  /*0a50*/  @P4 LDG.E R18, desc[UR6][R14.64+0xf0] ;  /* 0x0000f0060e124981 */ /* 0x000ea2000c1e1900 */
[----:B---3--:R-:W-:Y:S02]  /*0a60*/  @P2 LOP3.LUT R6, R6, R17, RZ, 0x3c, !PT ;  /* 0x0000001106062212 */ /* 0x008fe400078e3cff */
[----:B------:R-:W-:Y:S01]  /*0a70*/  @P1 LOP3.LUT R4, R4, R25, RZ, 0x3c, !PT ;  /* 0x0000001904041212 */ /* 0x000fe200078e3cff */
[----:B------:R-:W3:Y:S03]  /*0a80*/  @P5 LDG.E R17, desc[UR6][R14.64+0x110] ;  /* 0x000110060e115981 */ /* 0x000ee6000c1e1900 */
[----:B----4-:R-:W-:Y:S02]  /*0a90*/  @P2 LOP3.LUT R4, R4, R19, RZ, 0x3c, !PT ;  /* 0x0000001304042212 */ /* 0x010fe400078e3cff */
[----:B------:R-:W4:Y:S01]  /*0aa0*/  @P4 LDG.E R19, desc[UR6][R14.64+0xf4] ;  /* 0x0000f4060e134981 */ /* 0x000f22000c1e1900 */
        /* <DEDUP_REMOVED lines=12> */
[----:B--2---:R-:W-:-:S03]  /*0b70*/  @P4 LOP3.LUT R3, R3, R18, RZ, 0x3c, !PT ;  /* 0x0000001203034212 */ /* 0x004fc600078e3cff */
[----:B------:R-:W2:Y:S01]  /*0b80*/  @P5 LDG.E R18, desc[UR6][R14.64+0x114] ;  /* 0x000114060e125981 */ /* 0x000ea2000c1e1900 */
[----:B------:R-:W-:-:S03]  /*0b90*/  @P3 LOP3.LUT R5, R5, R20, RZ, 0x3c, !PT ;  /* 0x0000001405053212 */ /* 0x000fc600078e3cff */
[----:B------:R-:W2:Y:S01]  /*0ba0*/  @P6 LDG.E R20, desc[UR6][R14.64+0x118] ;  /* 0x000118060e146981 */ /* 0x000ea2000c1e1900 */
[----:B----4-:R-:W-:-:S03]  /*0bb0*/  @P4 LOP3.LUT R6, R6, R19, RZ, 0x3c, !PT ;  /* 0x0000001306064212 */ /* 0x010fc600078e3cff */
[----:B------:R-:W4:Y:S01]  /*0bc0*/  @P6 LDG.E R19, desc[UR6][R14.64+0x11c] ;  /* 0x00011c060e136981 */ /* 0x000f22000c1e1900 */
[----:B---3--:R-:W-:-:S03]  /*0bd0*/  @P4 LOP3.LUT R7, R7, R22, RZ, 0x3c, !PT ;  /* 0x0000001607074212 */ /* 0x008fc600078e3cff */
[----:B------:R-:W3:Y:S01]  /*0be0*/  @P6 LDG.E R22, desc[UR6][R14.64+0x120] ;  /* 0x000120060e166981 */ /* 0x000ee2000c1e1900 */
[----:B------:R-:W-:-:S03]  /*0bf0*/  @P4 LOP3.LUT R4, R4, R21, RZ, 0x3c, !PT ;  /* 0x0000001504044212 */ /* 0x000fc600078e3cff */
[----:B------:R-:W3:Y:S01]  /*0c00*/  @P0 LDG.E R21, desc[UR6][R14.64+0x130] ;  /* 0x000130060e150981 */ /* 0x000ee2000c1e1900 */
[----:B------:R-:W-:Y:S02]  /*0c10*/  @P4 LOP3.LUT R5, R5, R24, RZ, 0x3c, !PT ;  /* 0x0000001805054212 */ /* 0x000fe400078e3cff */
[----:B------:R-:W-:Y:S01]  /*0c20*/  @P5 LOP3.LUT R4, R4, R17, RZ, 0x3c, !PT ;  /* 0x0000001104045212 */ /* 0x000fe200078e3cff */
[----:B------:R-:W3:Y:S01]  /*0c30*/  @P6 LDG.E R24, desc[UR6][R14.64+0x128] ;  /* 0x000128060e186981 */ /* 0x000ee2000c1e1900 */
[----:B------:R-:W-:-:S03]  /*0c40*/  @P5 LOP3.LUT R3, R3, R26, RZ, 0x3c, !PT ;  /* 0x0000001a03035212 */ /* 0x000fc600078e3cff */
[----:B------:R-:W3:Y:S01]  /*0c50*/  @P6 LDG.E R17, desc[UR6][R14.64+0x124] ;  /* 0x000124060e116981 */ /* 0x000ee2000c1e1900 */
[----:B------:R-:W-:-:S03]  /*0c60*/  @P5 LOP3.LUT R7, R7, R28, RZ, 0x3c, !PT ;  /* 0x0000001c07075212 */ /* 0x000fc600078e3cff */
[----:B------:R-:W3:Y:S01]  /*0c70*/  @P0 LDG.E R26, desc[UR6][R14.64+0x12c] ;  /* 0x00012c060e1a0981 */ /* 0x000ee2000c1e1900 */
[----:B------:R-:W-:-:S03]  /*0c80*/  @P5 LOP3.LUT R6, R6, R23, RZ, 0x3c, !PT ;  /* 0x0000001706065212 */ /* 0x000fc600078e3cff */
[----:B------:R-:W3:Y:S04]  /*0c90*/  @P0 LDG.E R28, desc[UR6][R14.64+0x13c] ;  /* 0x00013c060e1c0981 */ /* 0x000ee8000c1e1900 */
[----:B------:R-:W3:Y:S01]  /*0ca0*/  @P0 LDG.E R23, desc[UR6][R14.64+0x138] ;  /* 0x000138060e170981 */ /* 0x000ee2000c1e1900 */
[----:B--2---:R-:W-:-:S03]  /*0cb0*/  @P5 LOP3.LUT R5, R5, R18, RZ, 0x3c, !PT ;  /* 0x0000001205055212 */ /* 0x004fc600078e3cff */
[----:B------:R-:W2:Y:S01]  /*0cc0*/  @P0 LDG.E R18, desc[UR6][R14.64+0x134] ;  /* 0x000134060e120981 */ /* 0x000ea2000c1e1900 */
[----:B------:R-:W-:-:S04]  /*0cd0*/  UIADD3 UR4, UPT, UPT, UR4, 0x10, URZ ;  /* 0x0000001004047890 */ /* 0x000fc8000fffe0ff */
[----:B------:R-:W-:Y:S01]  /*0ce0*/  UISETP.NE.AND UP0, UPT, UR4, 0x20, UPT ;  /* 0x000000200400788c */ /* 0x000fe2000bf05270 */
[----:B------:R-:W-:Y:S02]  /*0cf0*/  @P6 LOP3.LUT R3, R3, R20, RZ, 0x3c, !PT ;  /* 0x0000001403036212 */ /* 0x000fe400078e3cff */
[----:B----4-:R-:W-:Y:S02]  /*0d00*/  @P6 LOP3.LUT R6, R6, R19, RZ, 0x3c, !PT ;  /* 0x0000001306066212 */ /* 0x010fe400078e3cff */
[----:B---3--:R-:W-:Y:S02]  /*0d10*/  @P6 LOP3.LUT R7, R7, R22, RZ, 0x3c, !PT ;  /* 0x0000001607076212 */ /* 0x008fe400078e3cff */
[----:B------:R-:W-:Y:S02]  /*0d20*/  @P0 LOP3.LUT R6, R6, R21, RZ, 0x3c, !PT ;  /* 0x0000001506060212 */ /* 0x000fe400078e3cff */
[----:B------:R-:W-:Y:S02]  /*0d30*/  @P6 LOP3.LUT R5, R5, R24, RZ, 0x3c, !PT ;  /* 0x0000001805056212 */ /* 0x000fe400078e3cff */
[----:B------:R-:W-:-:S02]  /*0d40*/  @P6 LOP3.LUT R4, R4, R17, RZ, 0x3c, !PT ;  /* 0x0000001104046212 */ /* 0x000fc400078e3cff */
[----:B------:R-:W-:Y:S02]  /*0d50*/  @P0 LOP3.LUT R3, R3, R26, RZ, 0x3c, !PT ;  /* 0x0000001a03030212 */ /* 0x000fe400078e3cff */
[----:B------:R-:W-:Y:S02]  /*0d60*/  @P0 LOP3.LUT R5, R5, R28, RZ, 0x3c, !PT ;  /* 0x0000001c05050212 */ /* 0x000fe400078e3cff */
[----:B------:R-:W-:Y:S02]  /*0d70*/  @P0 LOP3.LUT R4, R4, R23, RZ, 0x3c, !PT ;  /* 0x0000001704040212 */ /* 0x000fe400078e3cff */
[----:B--2---:R-:W-:Y:S01]  /*0d80*/  @P0 LOP3.LUT R7, R7, R18, RZ, 0x3c, !PT ;  /* 0x0000001207070212 */ /* 0x004fe200078e3cff */
[----:B------:R-:W-:Y:S06]  /*0d90*/  BRA.U UP0, `(.L_x_4) ;  /* 0xfffffff500487547 */ /* 0x000fec000b83ffff */
[----:B------:R-:W-:-:S05]  /*0da0*/  VIADD R0, R0, 0x1 ;  /* 0x0000000100007836 */ /* 0x000fca0000000000 */
[----:B------:R-:W-:-:S13]  /*0db0*/  ISETP.NE.AND P0, PT, R0, 0x5, PT ;  /* 0x000000050000780c */ /* 0x000fda0003f05270 */
[----:B------:R-:W-:Y:S05]  /*0dc0*/  @P0 BRA `(.L_x_5) ;  /* 0xfffffff400300947 */ /* 0x000fea000383ffff */
[----:B------:R-:W-:Y:S01]  /*0dd0*/  LOP3.LUT R0, R12, 0x3, RZ, 0xc0, !PT ;  /* 0x000000030c007812 */ /* 0x000fe200078ec0ff */
[----:B------:R0:W-:Y:S03]  /*0de0*/  STL.64 [R1+0x8], R6 ;  /* 0x0000080601007387 */ /* 0x0001e60000100a00 */
[----:B------:R-:W-:Y:S01]  /*0df0*/  ISETP.NE.U32.AND P0, PT, R0, 0x1, PT ;  /* 0x000000010000780c */ /* 0x000fe20003f05070 */
[----:B------:R0:W-:Y:S03]  /*0e00*/  STL.64 [R1+0x10], R4 ;  /* 0x0000100401007387 */ /* 0x0001e60000100a00 */
[----:B------:R-:W-:Y:S01]  /*0e10*/  ISETP.NE.AND.EX P0, PT, RZ, RZ, PT, P0 ;  /* 0x000000ffff00720c */ /* 0x000fe20003f05300 */
[----:B------:R0:W-:-:S12]  /*0e20*/  STL [R1+0x4], R3 ;  /* 0x0000040301007387 */ /* 0x0001d80000100800 */
[----:B0-----:R-:W-:Y:S05]  /*0e30*/  @!P0 BRA `(.L_x_3) ;  /* 0x0000001400f88947 */ /* 0x001fea0003800000 */
[----:B------:R-:W-:Y:S01]  /*0e40*/  UMOV UR4, URZ ;  /* 0x000000ff00047c82 */ /* 0x000fe20008000000 */
[----:B------:R-:W-:Y:S01]  /*0e50*/  IMAD.MOV.U32 R0, RZ, RZ, RZ ;  /* 0x000000ffff007224 */ /* 0x000fe200078e00ff */
[----:B------:R-:W-:Y:S01]  /*0e60*/  CS2R R6, SRZ ;  /* 0x0000000000067805 */ /* 0x000fe2000001ff00 */
[----:B------:R-:W-:Y:S02]  /*0e70*/  IMAD.MOV.U32 R4, RZ, RZ, RZ ;  /* 0x000000ffff047224 */ /* 0x000fe400078e00ff */
[----:B------:R-:W-:Y:S02]  /*0e80*/  IMAD.MOV.U32 R3, RZ, RZ, RZ ;  /* 0x000000ffff037224 */ /* 0x000fe400078e00ff */
[----:B------:R-:W-:-:S07]  /*0e90*/  IMAD.U32 R5, RZ, RZ, UR4 ;  /* 0x00000004ff057e24 */ /* 0x000fce000f8e00ff */
.L_x_7:
[----:B------:R-:W-:-:S06]  /*0ea0*/  IMAD R16, R0, 0x4, R1 ;  /* 0x0000000400107824 */ /* 0x000fcc00078e0201 */
[----:B------:R-:W5:Y:S01]  /*0eb0*/  LDL R16, [R16+0x4] ;  /* 0x0000040010107983 */ /* 0x000f620000100800 */
[----:B------:R-:W-:-:S05]  /*0ec0*/  UMOV UR4, URZ ;  /* 0x000000ff00047c82 */ /* 0x000fca0008000000 */
.L_x_6:
        /* <DEDUP_REMOVED lines=180> */
[----:B------:R0:W-:Y:S03]  /*1a10*/  STL [R1+0x4], R3 ;  /* 0x0000040301007387 */ /* 0x0001e60000100800 */
[----:B------:R-:W-:Y:S01]  /*1a20*/  ISETP.NE.AND.EX P0, PT, RZ, RZ, PT, P0 ;  /* 0x000000ffff00720c */ /* 0x000fe20003f05300 */
[----:B------:R0:W-:-:S12]  /*1a30*/  STL.64 [R1+0x10], R4 ;  /* 0x0000100401007387 */ /* 0x0001d80000100a00 */
[----:B0-----:R-:W-:Y:S05]  /*1a40*/  @P0 BRA `(.L_x_3) ;  /* 0x0000000800f40947 */ /* 0x001fea0003800000 */
[----:B------:R-:W-:Y:S01]  /*1a50*/  UMOV UR4, URZ ;  /* 0x000000ff00047c82 */ /* 0x000fe20008000000 */
[----:B------:R-:W-:Y:S01]  /*1a60*/  IMAD.MOV.U32 R0, RZ, RZ, RZ ;  /* 0x000000ffff007224 */ /* 0x000fe200078e00ff */
[----:B------:R-:W-:Y:S01]  /*1a70*/  CS2R R6, SRZ ;  /* 0x0000000000067805 */ /* 0x000fe2000001ff00 */
[----:B------:R-:W-:Y:S02]  /*1a80*/  IMAD.MOV.U32 R4, RZ, RZ, RZ ;  /* 0x000000ffff047224 */ /* 0x000fe400078e00ff */
[----:B------:R-:W-:Y:S02]  /*1a90*/  IMAD.MOV.U32 R3, RZ, RZ, RZ ;  /* 0x000000ffff037224 */ /* 0x000fe400078e00ff */
[----:B------:R-:W-:-:S07]  /*1aa0*/  IMAD.U32 R5, RZ, RZ, UR4 ;  /* 0x00000004ff057e24 */ /* 0x000fce000f8e00ff */
.L_x_9:
[----:B------:R-:W-:-:S06]  /*1ab0*/  IMAD R16, R0, 0x4, R1 ;  /* 0x0000000400107824 */ /* 0x000fcc00078e0201 */
[----:B------:R-:W5:Y:S01]  /*1ac0*/  LDL R16, [R16+0x4] ;  /* 0x0000040010107983 */ /* 0x000f620000100800 */
[----:B------:R-:W-:-:S05]  /*1ad0*/  UMOV UR4, URZ ;  /* 0x000000ff00047c82 */ /* 0x000fca0008000000 */
.L_x_8:
        /* <DEDUP_REMOVED lines=177> */
[----:B------:R0:W-:Y:S04]  /*25f0*/  STL.64 [R1+0x8], R6 ;  /* 0x0000080601007387 */ /* 0x0001e80000100a00 */
[----:B------:R0:W-:Y:S04]  /*2600*/  STL [R1+0x4], R3 ;  /* 0x0000040301007387 */ /* 0x0001e80000100800 */
[----:B------:R0:W-:Y:S02]  /*2610*/  STL.64 [R1+0x10], R4 ;  /* 0x0000100401007387 */ /* 0x0001e40000100a00 */
.L_x_3:
[----:B------:R-:W-:Y:S05]  /*2620*/  BSYNC.RECONVERGENT B1 ;  /* 0x0000000000017941 */ /* 0x000fea0003800200 */
.L_x_2:
[C---:B------:R-:W-:Y:S01]  /*2630*/  ISETP.GT.U32.AND P0, PT, R12.reuse, 0x3, PT ;  /* 0x000000030c00780c */ /* 0x040fe20003f04070 */
[----:B------:R-:W-:Y:S01]  /*2640*/  VIADD R13, R13, 0x1 ;  /* 0x000000010d0d7836 */ /* 0x000fe20000000000 */
[--C-:B------:R-:W-:Y:S02]  /*2650*/  SHF.R.U64 R12, R12, 0x2, R11.reuse ;  /* 0x000000020c0c7819 */ /* 0x100fe4000000120b */
[----:B------:R-:W-:Y:S02]  /*2660*/  ISETP.GT.U32.AND.EX P0, PT, R11, RZ, PT, P0 ;  /* 0x000000ff0b00720c */ /* 0x000fe40003f04100 */
[----:B------:R-:W-:-:S11]  /*2670*/  SHF.R.U32.HI R11, RZ, 0x2, R11 ;  /* 0x00000002ff0b7819 */ /* 0x000fd6000001160b */
[----:B------:R-:W-:Y:S05]  /*2680*/  @P0 BRA `(.L_x_10) ;  /* 0xffffffd800d40947 */ /* 0x000fea000383ffff */
.L_x_1:
[----:B------:R-:W-:Y:S05]  /*2690*/  BSYNC.RECONVERGENT B0 ;  /* 0x0000000000007941 */ /* 0x000fea0003800200 */
.L_x_0:
[----:B------:R-:W-:Y:S01]  /*26a0*/  SHF.R.U32.HI R0, RZ, 0x2, R3 ;  /* 0x00000002ff007819 */ /* 0x000fe20000011603 */
[----:B------:R-:W2:Y:S03]  /*26b0*/  LDCU.64 UR4, c[0x0][0x380] ;  /* 0x00007000ff0477ac */ /* 0x000ea60008000a00 */
[----:B------:R-:W-:Y:S01]  /*26c0*/  LOP3.LUT R0, R0, R3, RZ, 0x3c, !PT ;  /* 0x0000000300007212 */ /* 0x000fe200078e3cff */
[----:B01----:R-:W-:-:S04]  /*26d0*/  IMAD.SHL.U32 R3, R5, 0x10, RZ ;  /* 0x0000001005037824 */ /* 0x003fc800078e00ff */
[----:B------:R-:W-:-:S05]  /*26e0*/  IMAD.SHL.U32 R4, R0, 0x2, RZ ;  /* 0x0000000200047824 */ /* 0x000fca00078e00ff */
[----:B------:R-:W-:-:S04]  /*26f0*/  LOP3.LUT R4, R0, R4, R3, 0x96, !PT ;  /* 0x0000000400047212 */ /* 0x000fc800078e9603 */
[----:B------:R-:W-:-:S04]  /*2700*/  LOP3.LUT R5, R4, R5, RZ, 0x3c, !PT ;  /* 0x0000000504057212 */ /* 0x000fc800078e3cff */
[----:B------:R-:W-:Y:S02]  /*2710*/  IADD3 R5, PT, PT, R2, 0x587c5, R5 ;  /* 0x000587c502057810 */ /* 0x000fe40007ffe005 */
[----:B--2---:R-:W-:-:S03]  /*2720*/  LEA R2, P0, R10, UR4, 0x2 ;  /* 0x000000040a027c11 */ /* 0x004fc6000f8010ff */
[----:B------:R-:W-:-:S04]  /*2730*/  IMAD.HI.U32 R0, R5, 0x12e0be63, RZ ;  /* 0x12e0be6305007827 */ /* 0x000fc800078e00ff */
[----:B------:R-:W-:-:S05]  /*2740*/  IMAD.IADD R3, R5, 0x1, -R0 ;  /* 0x0000000105037824 */ /* 0x000fca00078e0a00 */
[----:B------:R-:W-:-:S04]  /*2750*/  LEA.HI R3, R3, R0, RZ, 0x1f ;  /* 0x0000000003037211 */ /* 0x000fc800078ff8ff */
[----:B------:R-:W-:Y:S02]  /*2760*/  SHF.R.U32.HI R0, RZ, 0x1d, R3 ;  /* 0x0000001dff007819 */ /* 0x000fe40000011603 */
[----:B------:R-:W-:-:S03]  /*2770*/  LEA.HI.X R3, R10, UR5, RZ, 0x2, P0 ;  /* 0x000000050a037c11 */ /* 0x000fc600080f14ff */
[----:B------:R-:W-:-:S05]  /*2780*/  IMAD R5, R0, -0x3b9aca07, R5 ;  /* 0xc46535f900057824 */ /* 0x000fca00078e0205 */
[----:B------:R-:W-:Y:S01]  /*2790*/  STG.E desc[UR6][R2.64], R5 ;  /* 0x0000000502007986 */ /* 0x000fe2000c101906 */
[----:B------:R-:W-:Y:S05]  /*27a0*/  EXIT ;  /* 0x000000000000794d */ /* 0x000fea0003800000 */
.L_x_11:
[----:B------:R-:W-:-:S00]  /*27b0*/  BRA `(.L_x_11) ;  /* 0xfffffffc00fc7947 */ /* 0x000fc0000383ffff */
[----:B------:R-:W-:-:S00]  /*27c0*/  NOP ;  /* 0x0000000000007918 */ /* 0x000fc00000000000 */
        /* <DEDUP_REMOVED lines=11> */
.L_x_96:


//--------------------- .text._Z14extractPrimes4PjS_Pbji --------------------------
	.section	.text._Z14extractPrimes4PjS_Pbji,"ax",@progbits
	.align	128
        .global         _Z14extractPrimes4PjS_Pbji
        .type           _Z14extractPrimes4PjS_Pbji,@function
        .size           _Z14extractPrimes4PjS_Pbji,(.L_x_97 - _Z14extractPrimes4PjS_Pbji)
        .other          _Z14extractPrimes4PjS_Pbji,@"STO_CUDA_ENTRY STV_DEFAULT"
_Z14extractPrimes4PjS_Pbji:
.text._Z14extractPrimes4PjS_Pbji:
[----:B------:R-:W-:Y:S01]  /*0000*/  LDC R1, c[0x0][0x37c] ;  /* 0x0000df00ff017b82 */ /* 0x000fe20000000800 */
[----:B------:R-:W0:Y:S07]  /*0010*/  S2R R0, SR_TID.X ;  /* 0x0000000000007919 */ /* 0x000e2e0000002100 */
[----:B------:R-:W0:Y:S01]  /*0020*/  S2UR UR4, SR_CTAID.X ;  /* 0x00000000000479c3 */ /* 0x000e220000002500 */
[----:B------:R-:W1:Y:S07]  /*0030*/  LDCU.64 UR6, c[0x0][0x398] ;  /* 0x00007300ff0677ac */ /* 0x000e6e0008000a00 */
[----:B------:R-:W0:Y:S01]  /*0040*/  LDC R7, c[0x0][0x360] ;  /* 0x0000d800ff077b82 */ /* 0x000e220000000800 */
[----:B-1----:R-:W-:Y:S01]  /*0050*/  ISETP.NE.AND P0, PT, RZ, UR6, PT ;  /* 0x00000006ff007c0c */ /* 0x002fe2000bf05270 */
[----:B0-----:R-:W-:-:S05]  /*0060*/  IMAD R7, R7, UR4, R0 ;  /* 0x0000000407077c24 */ /* 0x001fca000f8e0200 */
[----:B------:R-:W-:-:S13]  /*0070*/  ISETP.GE.U32.OR P0, PT, R7, UR7, !P0 ;  /* 0x0000000707007c0c */ /* 0x000fda000c706470 */
[----:B------:R-:W-:Y:S05]  /*0080*/  @P0 EXIT ;  /* 0x000000000000094d */ /* 0x000fea0003800000 */
[----:B------:R-:W0:Y:S01]  /*0090*/  LDC.64 R2, c[0x0][0x390] ;  /* 0x0000e400ff027b82 */ /* 0x000e220000000a00 */
[----:B------:R-:W0:Y:S01]  /*00a0*/  LDCU.64 UR4, c[0x0][0x358] ;  /* 0x00006b00ff0477ac */ /* 0x000e220008000a00 */
[----:B------:R-:W-:Y:S01]  /*00b0*/  IMAD.MOV.U32 R5, RZ, RZ, RZ ;  /* 0x000000ffff057224 */ /* 0x000fe200078e00ff */
[----:B------:R-:W1:Y:S01]  /*00c0*/  LDCU UR8, c[0x0][0x398] ;  /* 0x00007300ff0877ac */ /* 0x000e620008000800 */
[----:B------:R-:W2:Y:S01]  /*00d0*/  LDCU.64 UR6, c[0x0][0x390] ;  /* 0x00007200ff0677ac */ /* 0x000ea20008000a00 */
[----:B0-----:R-:W3:Y:S02]  /*00e0*/  LDG.E.U8 R2, desc[UR4][R2.64] ;  /* 0x0000000402027981 */ /* 0x001ee4000c1e1100 */
[----:B---3--:R-:W-:-:S13]  /*00f0*/  ISETP.NE.AND P0, PT, R2, RZ, PT ;  /* 0x000000ff0200720c */ /* 0x008fda0003f05270 */
[----:B-12---:R-:W-:Y:S05]  /*0100*/  @P0 BRA `(.L_x_12) ;  /* 0x0000000000200947 */ /* 0x006fea0003800000 */
.L_x_13:
[----:B------:R-:W-:-:S05]  /*0110*/  VIADD R5, R5, 0x1 ;  /* 0x0000000105057836 */ /* 0x000fca0000000000 */
[----:B------:R-:W-:-:S13]  /*0120*/  ISETP.NE.AND P0, PT, R5, UR8, PT ;  /* 0x0000000805007c0c */ /* 0x000fda000bf05270 */
[----:B------:R-:W-:Y:S05]  /*0130*/  @!P0 EXIT ;  /* 0x000000000000894d */ /* 0x000fea0003800000 */
[----:B------:R-:W-:-:S05]  /*0140*/  IADD3 R2, P0, PT, R5, UR6, RZ ;  /* 0x0000000605027c10 */ /* 0x000fca000ff1e0ff */
[----:B------:R-:W-:-:S05]  /*0150*/  IMAD.X R3, RZ, RZ, UR7, P0 ;  /* 0x00000007ff037e24 */ /* 0x000fca00080e06ff */
[----:B------:R-:W2:Y:S02]  /*0160*/  LDG.E.U8 R2, desc[UR4][R2.64] ;  /* 0x0000000402027981 */ /* 0x000ea4000c1e1100 */
[----:B--2---:R-:W-:-:S13]  /*0170*/  ISETP.NE.AND P0, PT, R2, RZ, PT ;  /* 0x000000ff0200720c */ /* 0x004fda0003f05270 */
[----:B------:R-:W-:Y:S05]  /*0180*/  @!P0 BRA `(.L_x_13) ;  /* 0xfffffffc00e08947 */ /* 0x000fea000383ffff */
.L_x_12:
[----:B------:R-:W0:Y:S02]  /*0190*/  LDC.64 R2, c[0x0][0x388] ;  /* 0x0000e200ff027b82 */ /* 0x000e240000000a00 */
[----:B0-----:R-:W-:-:S06]  /*01a0*/  IMAD.WIDE.U32 R2, R5, 0x4, R2 ;  /* 0x0000000405027825 */ /* 0x001fcc00078e0002 */
[----:B------:R-:W0:Y:S01]  /*01b0*/  LDC.64 R4, c[0x0][0x380] ;  /* 0x0000e000ff047b82 */ /* 0x000e220000000a00 */
[----:B------:R-:W2:Y:S01]  /*01c0*/  LDG.E R3, desc[UR4][R2.64] ;  /* 0x0000000402037981 */ /* 0x000ea2000c1e1900 */
[----:B0-----:R-:W-:-:S05]  /*01d0*/  IMAD.WIDE.U32 R4, R7, 0x4, R4 ;  /* 0x0000000407047825 */ /* 0x001fca00078e0004 */
[----:B--2---:R-:W-:Y:S01]  /*01e0*/  STG.E desc[UR4][R4.64], R3 ;  /* 0x0000000304007986 */ /* 0x004fe2000c101904 */
[----:B------:R-:W-:Y:S05]  /*01f0*/  EXIT ;  /* 0x000000000000794d */ /* 0x000fea0003800000 */
.L_x_14:
        /* <DEDUP_REMOVED lines=16> */
.L_x_97:


//--------------------- .text._Z13filterPrimes4PjPbjS_Pi --------------------------
	.section	.text._Z13filterPrimes4PjPbjS_Pi,"ax",@progbits
	.align	128
        .global         _Z13filterPrimes4PjPbjS_Pi
        .type           _Z13filterPrimes4PjPbjS_Pi,@function
        .size           _Z13filterPrimes4PjPbjS_Pi,(.L_x_98 - _Z13filterPrimes4PjPbjS_Pi)
        .other          _Z13filterPrimes4PjPbjS_Pi,@"STO_CUDA_ENTRY STV_DEFAULT"
_Z13filterPrimes4PjPbjS_Pi:
.text._Z13filterPrimes4PjPbjS_Pi:
[----:B------:R-:W-:Y:S01]  /*0000*/  LDC R1, c[0x0][0x37c] ;  /* 0x0000df00ff017b82 */ /* 0x000fe20000000800 */
[----:B------:R-:W0:Y:S07]  /*0010*/  S2R R0, SR_TID.X ;  /* 0x0000000000007919 */ /* 0x000e2e0000002100 */
[----:B------:R-:W0:Y:S01]  /*0020*/  S2UR UR4, SR_CTAID.X ;  /* 0x00000000000479c3 */ /* 0x000e220000002500 */
[----:B------:R-:W1:Y:S07]  /*0030*/  LDCU UR5, c[0x0][0x390] ;  /* 0x00007200ff0577ac */ /* 0x000e6e0008000800 */
[----:B------:R-:W0:Y:S02]  /*0040*/  LDC R5, c[0x0][0x360] ;  /* 0x0000d800ff057b82 */ /* 0x000e240000000800 */
[----:B0-----:R-:W-:-:S05]  /*0050*/  IMAD R2, R5, UR4, R0 ;  /* 0x0000000405027c24 */ /* 0x001fca000f8e0200 */
[----:B-1----:R-:W-:-:S13]  /*0060*/  ISETP.GE.U32.AND P0, PT, R2, UR5, PT ;  /* 0x0000000502007c0c */ /* 0x002fda000bf06070 */
[----:B------:R-:W-:Y:S05]  /*0070*/  @P0 EXIT ;  /* 0x000000000000094d */ /* 0x000fea0003800000 */
[----:B------:R-:W0:Y:S01]  /*0080*/  LDCU.64 UR6, c[0x0][0x388] ;  /* 0x00007100ff0677ac */ /* 0x000e220008000a00 */
[----:B------:R-:W1:Y:S01]  /*0090*/  LDCU.64 UR4, c[0x0][0x358] ;  /* 0x00006b00ff0477ac */ /* 0x000e620008000a00 */
[----:B0-----:R-:W-:-:S05]  /*00a0*/  IADD3 R2, P0, PT, R2, UR6, RZ ;  /* 0x0000000602027c10 */ /* 0x001fca000ff1e0ff */
[----:B------:R-:W-:-:S05]  /*00b0*/  IMAD.X R3, RZ, RZ, UR7, P0 ;  /* 0x00000007ff037e24 */ /* 0x000fca00080e06ff */
[----:B-1----:R-:W2:Y:S02]  /*00c0*/  LDG.E.U8 R2, desc[UR4][R2.64] ;  /* 0x0000000402027981 */ /* 0x002ea4000c1e1100 */
[----:B--2---:R-:W-:-:S13]  /*00d0*/  ISETP.NE.AND P0, PT, R2, RZ, PT ;  /* 0x000000ff0200720c */ /* 0x004fda0003f05270 */
[----:B------:R-:W-:Y:S05]  /*00e0*/  @!P0 EXIT ;  /* 0x000000000000894d */ /* 0x000fea0003800000 */
[----:B------:R-:W-:Y:S01]  /*00f0*/  BAR.SYNC.DEFER_BLOCKING 0x0 ;  /* 0x0000000000007b1d */ /* 0x000fe20000010000 */
[----:B------:R-:W-:-:S13]  /*0100*/  ISETP.NE.AND P0, PT, R0, RZ, PT ;  /* 0x000000ff0000720c */ /* 0x000fda0003f05270 */
[----:B------:R-:W-:Y:S05]  /*0110*/  @P0 EXIT ;  /* 0x000000000000094d */ /* 0x000fea0003800000 */
[----:B------:R-:W0:Y:S02]  /*0120*/  LDC.64 R2, c[0x0][0x3a0] ;  /* 0x0000e800ff027b82 */ /* 0x000e240000000a00 */
[----:B0-----:R-:W-:Y:S01]  /*0130*/  REDG.E.ADD.STRONG.GPU desc[UR4][R2.64], R5 ;  /* 0x000000050200798e */ /* 0x001fe2000c12e104 */
[----:B------:R-:W-:Y:S05]  /*0140*/  EXIT ;  /* 0x000000000000794d */ /* 0x000fea0003800000 */
.L_x_15:
        /* <DEDUP_REMOVED lines=11> */
.L_x_98:


//--------------------- .text._Z14isPrimeKernel4PjjPb --------------------------
	.section	.text._Z14isPrimeKernel4PjjPb,"ax",@progbits
	.align	128
        .global         _Z14isPrimeKernel4PjjPb
        .type           _Z14isPrimeKernel4PjjPb,@function
        .size           _Z14isPrimeKernel4PjjPb,(.L_x_99 - _Z14isPrimeKernel4PjjPb)
        .other          _Z14isPrimeKernel4PjjPb,@"STO_CUDA_ENTRY STV_DEFAULT"
_Z14isPrimeKernel4PjjPb:
.text._Z14isPrimeKernel4PjjPb:
        /* <DEDUP_REMOVED lines=8> */
[----:B------:R-:W0:Y:S01]  /*0080*/  LDC.64 R4, c[0x0][0x380] ;  /* 0x0000e000ff047b82 */ /* 0x000e220000000a00 */
[----:B------:R-:W1:Y:S01]  /*0090*/  LDCU.64 UR4, c[0x0][0x358] ;  /* 0x00006b00ff0477ac */ /* 0x000e620008000a00 */
[----:B0-----:R-:W-:-:S05]  /*00a0*/  IMAD.WIDE.U32 R4, R3, 0x4, R4 ;  /* 0x0000000403047825 */ /* 0x001fca00078e0004 */
[----:B-1----:R-:W2:Y:S02]  /*00b0*/  LDG.E R0, desc[UR4][R4.64] ;  /* 0x0000000404007981 */ /* 0x002ea4000c1e1900 */
[----:B--2---:R-:W-:-:S13]  /*00c0*/  ISETP.GT.U32.AND P0, PT, R0, 0x1, PT ;  /* 0x000000010000780c */ /* 0x004fda0003f04070 */
[----:B------:R-:W0:Y:S02]  /*00d0*/  @!P0 LDC.64 R6, c[0x0][0x390] ;  /* 0x0000e400ff068b82 */ /* 0x000e240000000a00 */
[----:B0-----:R-:W-:-:S05]  /*00e0*/  @!P0 IADD3 R6, P1, PT, R3, R6, RZ ;  /* 0x0000000603068210 */ /* 0x001fca0007f3e0ff */
[----:B------:R-:W-:-:S05]  /*00f0*/  @!P0 IMAD.X R7, RZ, RZ, R7, P1 ;  /* 0x000000ffff078224 */ /* 0x000fca00008e0607 */
[----:B------:R0:W-:Y:S01]  /*0100*/  @!P0 STG.E.U8 desc[UR4][R6.64], RZ ;  /* 0x000000ff06008986 */ /* 0x0001e2000c101104 */
[----:B------:R-:W-:Y:S05]  /*0110*/  @!P0 EXIT ;  /* 0x000000000000894d */ /* 0x000fea0003800000 */
[----:B------:R-:W-:Y:S01]  /*0120*/  ISETP.NE.AND P0, PT, R0, 0x2, PT ;  /* 0x000000020000780c */ /* 0x000fe20003f05270 */
[----:B------:R-:W-:-:S12]  /*0130*/  IMAD.MOV.U32 R2, RZ, RZ, 0x1 ;  /* 0x00000001ff027424 */ /* 0x000fd800078e00ff */
[----:B------:R-:W1:Y:S02]  /*0140*/  @!P0 LDC.64 R4, c[0x0][0x390] ;  /* 0x0000e400ff048b82 */ /* 0x000e640000000a00 */
[----:B-1----:R-:W-:-:S05]  /*0150*/  @!P0 IADD3 R4, P1, PT, R3, R4, RZ ;  /* 0x0000000403048210 */ /* 0x002fca0007f3e0ff */
[----:B------:R-:W-:-:S05]  /*0160*/  @!P0 IMAD.X R5, RZ, RZ, R5, P1 ;  /* 0x000000ffff058224 */ /* 0x000fca00008e0605 */
[----:B------:R1:W-:Y:S01]  /*0170*/  @!P0 STG.E.U8 desc[UR4][R4.64], R2 ;  /* 0x0000000204008986 */ /* 0x0003e2000c101104 */
[----:B------:R-:W-:Y:S05]  /*0180*/  @!P0 EXIT ;  /* 0x000000000000894d */ /* 0x000fea0003800000 */
[----:B-1----:R-:W-:-:S04]  /*0190*/  LOP3.LUT R2, R0, 0x1, RZ, 0xc0, !PT ;  /* 0x0000000100027812 */ /* 0x002fc800078ec0ff */
[----:B------:R-:W-:-:S13]  /*01a0*/  ISETP.NE.U32.AND P0, PT, R2, 0x1, PT ;  /* 0x000000010200780c */ /* 0x000fda0003f05070 */
[----:B------:R-:W-:Y:S05]  /*01b0*/  @P0 BRA `(.L_x_16) ;  /* 0x0000000000900947 */ /* 0x000fea0003800000 */
[----:B------:R-:W-:Y:S01]  /*01c0*/  ISETP.GE.U32.AND P0, PT, R0, 0x9, PT ;  /* 0x000000090000780c */ /* 0x000fe20003f06070 */
[----:B------:R-:W-:Y:S01]  /*01d0*/  BSSY.RECONVERGENT B0, `(.L_x_17) ;  /* 0x000001d000007945 */ /* 0x000fe20003800200 */
[----:B------:R-:W-:-:S11]  /*01e0*/  HFMA2 R4, -RZ, RZ, 0, 5.9604644775390625e-08 ;  /* 0x00000001ff047431 */ /* 0x000fd600000001ff */
[----:B------:R-:W-:Y:S05]  /*01f0*/  @!P0 BRA `(.L_x_18) ;  /* 0x0000000000688947 */ /* 0x000fea0003800000 */
[----:B0-----:R-:W-:-:S07]  /*0200*/  IMAD.MOV.U32 R7, RZ, RZ, 0x3 ;  /* 0x00000003ff077424 */ /* 0x001fce00078e00ff */
.L_x_19:
[----:B------:R-:W0:Y:S01]  /*0210*/  I2F.U32.RP R2, R7 ;  /* 0x0000000700027306 */ /* 0x000e220000209000 */
[----:B------:R-:W-:-:S07]  /*0220*/  ISETP.NE.U32.AND P1, PT, R7, RZ, PT ;  /* 0x000000ff0700720c */ /* 0x000fce0003f25070 */
[----:B0-----:R-:W0:Y:S02]  /*0230*/  MUFU.RCP R2, R2 ;  /* 0x0000000200027308 */ /* 0x001e240000001000 */
[----:B0-----:R-:W-:-:S06]  /*0240*/  VIADD R4, R2, 0xffffffe ;  /* 0x0ffffffe02047836 */ /* 0x001fcc0000000000 */
[----:B------:R0:W1:Y:S02]  /*0250*/  F2I.FTZ.U32.TRUNC.NTZ R5, R4 ;  /* 0x0000000400057305 */ /* 0x000064000021f000 */
[----:B0-----:R-:W-:Y:S01]  /*0260*/  MOV R4, RZ ;  /* 0x000000ff00047202 */ /* 0x001fe20000000f00 */
[----:B-1----:R-:W-:-:S04]  /*0270*/  IMAD.MOV R6, RZ, RZ, -R5 ;  /* 0x000000ffff067224 */ /* 0x002fc800078e0a05 */
[----:B------:R-:W-:-:S04]  /*0280*/  IMAD R9, R6, R7, RZ ;  /* 0x0000000706097224 */ /* 0x000fc800078e02ff */
[----:B------:R-:W-:Y:S01]  /*0290*/  IMAD.HI.U32 R5, R5, R9, R4 ;  /* 0x0000000905057227 */ /* 0x000fe200078e0004 */
[----:B------:R-:W-:-:S05]  /*02a0*/  PRMT R4, RZ, 0x7610, R4 ;  /* 0x00007610ff047816 */ /* 0x000fca0000000004 */
[----:B------:R-:W-:-:S04]  /*02b0*/  IMAD.HI.U32 R5, R5, R0, RZ ;  /* 0x0000000005057227 */ /* 0x000fc800078e00ff */
[----:B------:R-:W-:-:S04]  /*02c0*/  IMAD.MOV R5, RZ, RZ, -R5 ;  /* 0x000000ffff057224 */ /* 0x000fc800078e0a05 */
[----:B------:R-:W-:-:S05]  /*02d0*/  IMAD R6, R7, R5, R0 ;  /* 0x0000000507067224 */ /* 0x000fca00078e0200 */
[----:B------:R-:W-:-:S13]  /*02e0*/  ISETP.GE.U32.AND P0, PT, R6, R7, PT ;  /* 0x000000070600720c */ /* 0x000fda0003f06070 */
[----:B------:R-:W-:-:S05]  /*02f0*/  @P0 IMAD.IADD R6, R6, 0x1, -R7 ;  /* 0x0000000106060824 */ /* 0x000fca00078e0a07 */
[----:B------:R-:W-:-:S13]  /*0300*/  ISETP.GE.U32.AND P0, PT, R6, R7, PT ;  /* 0x000000070600720c */ /* 0x000fda0003f06070 */
[-C--:B------:R-:W-:Y:S02]  /*0310*/  @P0 IADD3 R6, PT, PT, R6, -R7.reuse, RZ ;  /* 0x8000000706060210 */ /* 0x080fe40007ffe0ff */
[----:B------:R-:W-:-:S04]  /*0320*/  @!P1 LOP3.LUT R6, RZ, R7, RZ, 0x33, !PT ;  /* 0x00000007ff069212 */ /* 0x000fc800078e33ff */
[----:B------:R-:W-:-:S13]  /*0330*/  ISETP.NE.AND P0, PT, R6, RZ, PT ;  /* 0x000000ff0600720c */ /* 0x000fda0003f05270 */
[----:B------:R-:W-:Y:S05]  /*0340*/  @!P0 BRA `(.L_x_18) ;  /* 0x0000000000148947 */ /* 0x000fea0003800000 */
[----:B------:R-:W-:-:S04]  /*0350*/  VIADD R7, R7, 0x2 ;  /* 0x0000000207077836 */ /* 0x000fc80000000000 */
[----:B------:R-:W-:-:S05]  /*0360*/  IMAD R5, R7, R7, RZ ;  /* 0x0000000707057224 */ /* 0x000fca00078e02ff */
[----:B------:R-:W-:-:S13]  /*0370*/  ISETP.GT.U32.AND P0, PT, R5, R0, PT ;  /* 0x000000000500720c */ /* 0x000fda0003f04070 */
[----:B------:R-:W-:Y:S05]  /*0380*/  @!P0 BRA `(.L_x_19) ;  /* 0xfffffffc00a08947 */ /* 0x000fea000383ffff */
[----:B------:R-:W-:-:S07]  /*0390*/  IMAD.MOV.U32 R4, RZ, RZ, 0x1 ;  /* 0x00000001ff047424 */ /* 0x000fce00078e00ff */
.L_x_18:
[----:B------:R-:W-:Y:S05]  /*03a0*/  BSYNC.RECONVERGENT B0 ;  /* 0x0000000000007941 */ /* 0x000fea0003800200 */
.L_x_17:
[----:B------:R-:W1:Y:S02]  /*03b0*/  LDCU.64 UR6, c[0x0][0x390] ;  /* 0x00007200ff0677ac */ /* 0x000e640008000a00 */
[----:B-1----:R-:W-:-:S04]  /*03c0*/  IADD3 R2, P0, PT, R3, UR6, RZ ;  /* 0x0000000603027c10 */ /* 0x002fc8000ff1e0ff */
[----:B------:R-:W-:-:S05]  /*03d0*/  IADD3.X R3, PT, PT, RZ, UR7, RZ, P0, !PT ;  /* 0x00000007ff037c10 */ /* 0x000fca00087fe4ff */
[----:B------:R-:W-:Y:S01]  /*03e0*/  STG.E.U8 desc[UR4][R2.64], R4 ;  /* 0x0000000402007986 */ /* 0x000fe2000c101104 */
[----:B------:R-:W-:Y:S05]  /*03f0*/  EXIT ;  /* 0x000000000000794d */ /* 0x000fea0003800000 */
.L_x_16:
[----:B------:R-:W1:Y:S02]  /*0400*/  LDCU.64 UR6, c[0x0][0x390] ;  /* 0x00007200ff0677ac */ /* 0x000e640008000a00 */
[----:B-1----:R-:W-:-:S05]  /*0410*/  IADD3 R2, P0, PT, R3, UR6, RZ ;  /* 0x0000000603027c10 */ /* 0x002fca000ff1e0ff */
[----:B------:R-:W-:-:S05]  /*0420*/  IMAD.X R3, RZ, RZ, UR7, P0 ;  /* 0x00000007ff037e24 */ /* 0x000fca00080e06ff */
[----:B------:R-:W-:Y:S01]  /*0430*/  STG.E.U8 desc[UR4][R2.64], RZ ;  /* 0x000000ff02007986 */ /* 0x000fe2000c101104 */
[----:B------:R-:W-:Y:S05]  /*0440*/  EXIT ;  /* 0x000000000000794d */ /* 0x000fea0003800000 */
.L_x_20:
        /* <DEDUP_REMOVED lines=11> */
.L_x_99:


//--------------------- .text._Z22generateRandomNumbers3Pjj --------------------------
	.section	.text._Z22generateRandomNumbers3Pjj,"ax",@progbits
	.align	128
        .global         _Z22generateRandomNumbers3Pjj
        .type           _Z22generateRandomNumbers3Pjj,@function
        .size           _Z22generateRandomNumbers3Pjj,(.L_x_100 - _Z22generateRandomNumbers3Pjj)
        .other          _Z22generateRandomNumbers3Pjj,@"STO_CUDA_ENTRY STV_DEFAULT"
_Z22generateRandomNumbers3Pjj:
.text._Z22generateRandomNumbers3Pjj:
        /* <DEDUP_REMOVED lines=30> */
.L_x_31:
        /* <DEDUP_REMOVED lines=11> */
.L_x_26:
[----:B------:R-:W-:-:S06]  /*0290*/  IMAD R16, R0, 0x4, R1 ;  /* 0x0000000400107824 */ /* 0x000fcc00078e0201 */
[----:B------:R-:W5:Y:S01]  /*02a0*/  LDL R16, [R16+0x4] ;  /* 0x0000040010107983 */ /* 0x000f620000100800 */
[----:B------:R-:W-:-:S05]  /*02b0*/  UMOV UR4, URZ ;  /* 0x000000ff00047c82 */ /* 0x000fca0008000000 */
.L_x_25:
        /* <DEDUP_REMOVED lines=190> */
.L_x_28:
[----:B------:R-:W-:-:S06]  /*0ea0*/  IMAD R16, R0, 0x4, R1 ;  /* 0x0000000400107824 */ /* 0x000fcc00078e0201 */
[----:B------:R-:W5:Y:S01]  /*0eb0*/  LDL R16, [R16+0x4] ;  /* 0x0000040010107983 */ /* 0x000f620000100800 */
[----:B------:R-:W-:-:S05]  /*0ec0*/  UMOV UR4, URZ ;  /* 0x000000ff00047c82 */ /* 0x000fca0008000000 */
.L_x_27:
        /* <DEDUP_REMOVED lines=190> */
.L_x_30:
[----:B------:R-:W-:-:S06]  /*1ab0*/  IMAD R16, R0, 0x4, R1 ;  /* 0x0000000400107824 */ /* 0x000fcc00078e0201 */
[----:B------:R-:W5:Y:S01]  /*1ac0*/  LDL R16, [R16+0x4] ;  /* 0x0000040010107983 */ /* 0x000f620000100800 */
[----:B------:R-:W-:-:S05]  /*1ad0*/  UMOV UR4, URZ ;  /* 0x000000ff00047c82 */ /* 0x000fca0008000000 */
.L_x_29:
        /* <DEDUP_REMOVED lines=180> */
.L_x_24:
[----:B------:R-:W-:Y:S05]  /*2620*/  BSYNC.RECONVERGENT B1 ;  /* 0x0000000000017941 */ /* 0x000fea0003800200 */
.L_x_23:
[C---:B------:R-:W-:Y:S01]  /*2630*/  ISETP.GT.U32.AND P0, PT, R12.reuse, 0x3, PT ;  /* 0x000000030c00780c */ /* 0x040fe20003f04070 */
[----:B------:R-:W-:Y:S01]  /*2640*/  VIADD R13, R13, 0x1 ;  /* 0x000000010d0d7836 */ /* 0x000fe20000000000 */
[--C-:B------:R-:W-:Y:S02]  /*2650*/  SHF.R.U64 R12, R12, 0x2, R11.reuse ;  /* 0x000000020c0c7819 */ /* 0x100fe4000000120b */
[----:B------:R-:W-:Y:S02]  /*2660*/  ISETP.GT.U32.AND.EX P0, PT, R11, RZ, PT, P0 ;  /* 0x000000ff0b00720c */ /* 0x000fe40003f04100 */
[----:B------:R-:W-:-:S11]  /*2670*/  SHF.R.U32.HI R11, RZ, 0x2, R11 ;  /* 0x00000002ff0b7819 */ /* 0x000fd6000001160b */
[----:B------:R-:W-:Y:S05]  /*2680*/  @P0 BRA `(.L_x_31) ;  /* 0xffffffd800d40947 */ /* 0x000fea000383ffff */
.L_x_22:
[----:B------:R-:W-:Y:S05]  /*2690*/  BSYNC.RECONVERGENT B0 ;  /* 0x0000000000007941 */ /* 0x000fea0003800200 */
.L_x_21:
        /* <DEDUP_REMOVED lines=17> */
.L_x_32:
        /* <DEDUP_REMOVED lines=13> */
.L_x_100:


//--------------------- .text._Z14extractPrimes3PjS_Pbji --------------------------
	.section	.text._Z14extractPrimes3PjS_Pbji,"ax",@progbits
	.align	128
        .global         _Z14extractPrimes3PjS_Pbji
        .type           _Z14extractPrimes3PjS_Pbji,@function
        .size           _Z14extractPrimes3PjS_Pbji,(.L_x_101 - _Z14extractPrimes3PjS_Pbji)
        .other          _Z14extractPrimes3PjS_Pbji,@"STO_CUDA_ENTRY STV_DEFAULT"
_Z14extractPrimes3PjS_Pbji:
.text._Z14extractPrimes3PjS_Pbji:
        /* <DEDUP_REMOVED lines=17> */
.L_x_34:
        /* <DEDUP_REMOVED lines=8> */
.L_x_33:
[----:B------:R-:W0:Y:S02]  /*0190*/  LDC.64 R2, c[0x0][0x388] ;  /* 0x0000e200ff027b82 */ /* 0x000e240000000a00 */
[----:B0-----:R-:W-:-:S06]  /*01a0*/  IMAD.WIDE.U32 R2, R5, 0x4, R2 ;  /* 0x0000000405027825 */ /* 0x001fcc00078e0002 */
[----:B------:R-:W0:Y:S01]  /*01b0*/  LDC.64 R4, c[0x0][0x380] ;  /* 0x0000e000ff047b82 */ /* 0x000e220000000a00 */
[----:B------:R-:W2:Y:S01]  /*01c0*/  LDG.E R3, desc[UR4][R2.64] ;  /* 0x0000000402037981 */ /* 0x000ea2000c1e1900 */
[----:B0-----:R-:W-:-:S05]  /*01d0*/  IMAD.WIDE.U32 R4, R7, 0x4, R4 ;  /* 0x0000000407047825 */ /* 0x001fca00078e0004 */
[----:B--2---:R-:W-:Y:S01]  /*01e0*/  STG.E desc[UR4][R4.64], R3 ;  /* 0x0000000304007986 */ /* 0x004fe2000c101904 */
[----:B------:R-:W-:Y:S05]  /*01f0*/  EXIT ;  /* 0x000000000000794d */ /* 0x000fea0003800000 */
.L_x_35:
        /* <DEDUP_REMOVED lines=16> */
.L_x_101:


//--------------------- .text._Z13filterPrimes3PjPbjS_Pi --------------------------
	.section	.text._Z13filterPrimes3PjPbjS_Pi,"ax",@progbits
	.align	128
        .global         _Z13filterPrimes3PjPbjS_Pi
        .type           _Z13filterPrimes3PjPbjS_Pi,@function
        .size           _Z13filterPrimes3PjPbjS_Pi,(.L_x_102 - _Z13filterPrimes3PjPbjS_Pi)
        .other          _Z13filterPrimes3PjPbjS_Pi,@"STO_CUDA_ENTRY STV_DEFAULT"
_Z13filterPrimes3PjPbjS_Pi:
.text._Z13filterPrimes3PjPbjS_Pi:
        /* <DEDUP_REMOVED lines=21> */
.L_x_36:
        /* <DEDUP_REMOVED lines=11> */
.L_x_102:


//--------------------- .text._Z14isPrimeKernel3PjjPb --------------------------
	.section	.text._Z14isPrimeKernel3PjjPb,"ax",@progbits
	.align	128
        .global         _Z14isPrimeKernel3PjjPb
        .type           _Z14isPrimeKernel3PjjPb,@function
        .size           _Z14isPrimeKernel3PjjPb,(.L_x_103 - _Z14isPrimeKernel3PjjPb)
        .other          _Z14isPrimeKernel3PjjPb,@"STO_CUDA_ENTRY STV_DEFAULT"
_Z14isPrimeKernel3PjjPb:
.text._Z14isPrimeKernel3PjjPb:
        /* <DEDUP_REMOVED lines=33> */
.L_x_40:
        /* <DEDUP_REMOVED lines=25> */
.L_x_39:
[----:B------:R-:W-:Y:S05]  /*03a0*/  BSYNC.RECONVERGENT B0 ;  /* 0x0000000000007941 */ /* 0x000fea0003800200 */
.L_x_38:
[----:B------:R-:W1:Y:S02]  /*03b0*/  LDCU.64 UR6, c[0x0][0x390] ;  /* 0x00007200ff0677ac */ /* 0x000e640008000a00 */
[----:B-1----:R-:W-:-:S04]  /*03c0*/  IADD3 R2, P0, PT, R3, UR6, RZ ;  /* 0x0000000603027c10 */ /* 0x002fc8000ff1e0ff */
[----:B------:R-:W-:-:S05]  /*03d0*/  IADD3.X R3, PT, PT, RZ, UR7, RZ, P0, !PT ;  /* 0x00000007ff037c10 */ /* 0x000fca00087fe4ff */
[----:B------:R-:W-:Y:S01]  /*03e0*/  STG.E.U8 desc[UR4][R2.64], R4 ;  /* 0x0000000402007986 */ /* 0x000fe2000c101104 */
[----:B------:R-:W-:Y:S05]  /*03f0*/  EXIT ;  /* 0x000000000000794d */ /* 0x000fea0003800000 */
.L_x_37:
[----:B------:R-:W1:Y:S02]  /*0400*/  LDCU.64 UR6, c[0x0][0x390] ;  /* 0x00007200ff0677ac */ /* 0x000e640008000a00 */
[----:B-1----:R-:W-:-:S05]  /*0410*/  IADD3 R2, P0, PT, R3, UR6, RZ ;  /* 0x0000000603027c10 */ /* 0x002fca000ff1e0ff */
[----:B------:R-:W-:-:S05]  /*0420*/  IMAD.X R3, RZ, RZ, UR7, P0 ;  /* 0x00000007ff037e24 */ /* 0x000fca00080e06ff */
[----:B------:R-:W-:Y:S01]  /*0430*/  STG.E.U8 desc[UR4][R2.64], RZ ;  /* 0x000000ff02007986 */ /* 0x000fe2000c101104 */
[----:B------:R-:W-:Y:S05]  /*0440*/  EXIT ;  /* 0x000000000000794d */ /* 0x000fea0003800000 */
.L_x_41:
        /* <DEDUP_REMOVED lines=11> */
.L_x_103:


//--------------------- .text._Z22generateRandomNumbers2Pjj --------------------------
	.section	.text._Z22generateRandomNumbers2Pjj,"ax",@progbits
	.align	128
        .global         _Z22generateRandomNumbers2Pjj
        .type           _Z22generateRandomNumbers2Pjj,@function
        .size           _Z22generateRandomNumbers2Pjj,(.L_x_104 - _Z22generateRandomNumbers2Pjj)
        .other          _Z22generateRandomNumbers2Pjj,@"STO_CUDA_ENTRY STV_DEFAULT"
_Z22generateRandomNumbers2Pjj:
.text._Z22generateRandomNumbers2Pjj:
        /* <DEDUP_REMOVED lines=30> */
.L_x_52:
        /* <DEDUP_REMOVED lines=11> */
.L_x_47:
[----:B------:R-:W-:-:S06]  /*0290*/  IMAD R16, R0, 0x4, R1 ;  /* 0x0000000400107824 */ /* 0x000fcc00078e0201 */
[----:B------:R-:W5:Y:S01]  /*02a0*/  LDL R16, [R16+0x4] ;  /* 0x0000040010107983 */ /* 0x000f620000100800 */
[----:B------:R-:W-:-:S05]  /*02b0*/  UMOV UR4, URZ ;  /* 0x000000ff00047c82 */ /* 0x000fca0008000000 */
.L_x_46:
        /* <DEDUP_REMOVED lines=190> */
.L_x_49:
[----:B------:R-:W-:-:S06]  /*0ea0*/  IMAD R16, R0, 0x4, R1 ;  /* 0x0000000400107824 */ /* 0x000fcc00078e0201 */
[----:B------:R-:W5:Y:S01]  /*0eb0*/  LDL R16, [R16+0x4] ;  /* 0x0000040010107983 */ /* 0x000f620000100800 */
[----:B------:R-:W-:-:S05]  /*0ec0*/  UMOV UR4, URZ ;  /* 0x000000ff00047c82 */ /* 0x000fca0008000000 */
.L_x_48:
        /* <DEDUP_REMOVED lines=190> */
.L_x_51:
[----:B------:R-:W-:-:S06]  /*1ab0*/  IMAD R16, R0, 0x4, R1 ;  /* 0x0000000400107824 */ /* 0x000fcc00078e0201 */
[----:B------:R-:W5:Y:S01]  /*1ac0*/  LDL R16, [R16+0x4] ;  /* 0x0000040010107983 */ /* 0x000f620000100800 */
[----:B------:R-:W-:-:S05]  /*1ad0*/  UMOV UR4, URZ ;  /* 0x000000ff00047c82 */ /* 0x000fca0008000000 */
.L_x_50:
        /* <DEDUP_REMOVED lines=180> */
.L_x_45:
[----:B------:R-:W-:Y:S05]  /*2620*/  BSYNC.RECONVERGENT B1 ;  /* 0x0000000000017941 */ /* 0x000fea0003800200 */
.L_x_44:
[C---:B------:R-:W-:Y:S01]  /*2630*/  ISETP.GT.U32.AND P0, PT, R12.reuse, 0x3, PT ;  /* 0x000000030c00780c */ /* 0x040fe20003f04070 */
[----:B------:R-:W-:Y:S01]  /*2640*/  VIADD R13, R13, 0x1 ;  /* 0x000000010d0d7836 */ /* 0x000fe20000000000 */
[--C-:B------:R-:W-:Y:S02]  /*2650*/  SHF.R.U64 R12, R12, 0x2, R11.reuse ;  /* 0x000000020c0c7819 */ /* 0x100fe4000000120b */
[----:B------:R-:W-:Y:S02]  /*2660*/  ISETP.GT.U32.AND.EX P0, PT, R11, RZ, PT, P0 ;  /* 0x000000ff0b00720c */ /* 0x000fe40003f04100 */
[----:B------:R-:W-:-:S11]  /*2670*/  SHF.R.U32.HI R11, RZ, 0x2, R11 ;  /* 0x00000002ff0b7819 */ /* 0x000fd6000001160b */
[----:B------:R-:W-:Y:S05]  /*2680*/  @P0 BRA `(.L_x_52) ;  /* 0xffffffd800d40947 */ /* 0x000fea000383ffff */
.L_x_43:
[----:B------:R-:W-:Y:S05]  /*2690*/  BSYNC.RECONVERGENT B0 ;  /* 0x0000000000007941 */ /* 0x000fea0003800200 */
.L_x_42:
        /* <DEDUP_REMOVED lines=17> */
.L_x_53:
        /* <DEDUP_REMOVED lines=13> */
.L_x_104:


//--------------------- .text._Z14extractPrimes2PjS_Pbji --------------------------
	.section	.text._Z14extractPrimes2PjS_Pbji,"ax",@progbits
	.align	128
        .global         _Z14extractPrimes2PjS_Pbji
        .type           _Z14extractPrimes2PjS_Pbji,@function
        .size           _Z14extractPrimes2PjS_Pbji,(.L_x_105 - _Z14extractPrimes2PjS_Pbji)
        .other          _Z14extractPrimes2PjS_Pbji,@"STO_CUDA_ENTRY STV_DEFAULT"
_Z14extractPrimes2PjS_Pbji:
.text._Z14extractPrimes2PjS_Pbji:
        /* <DEDUP_REMOVED lines=17> */
.L_x_55:
        /* <DEDUP_REMOVED lines=8> */
.L_x_54:
[----:B------:R-:W0:Y:S02]  /*0190*/  LDC.64 R2, c[0x0][0x388] ;  /* 0x0000e200ff027b82 */ /* 0x000e240000000a00 */
[----:B0-----:R-:W-:-:S06]  /*01a0*/  IMAD.WIDE.U32 R2, R5, 0x4, R2 ;  /* 0x0000000405027825 */ /* 0x001fcc00078e0002 */
[----:B------:R-:W0:Y:S01]  /*01b0*/  LDC.64 R4, c[0x0][0x380] ;  /* 0x0000e000ff047b82 */ /* 0x000e220000000a00 */
[----:B------:R-:W2:Y:S01]  /*01c0*/  LDG.E R3, desc[UR4][R2.64] ;  /* 0x0000000402037981 */ /* 0x000ea2000c1e1900 */
[----:B0-----:R-:W-:-:S05]  /*01d0*/  IMAD.WIDE.U32 R4, R7, 0x4, R4 ;  /* 0x0000000407047825 */ /* 0x001fca00078e0004 */
[----:B--2---:R-:W-:Y:S01]  /*01e0*/  STG.E desc[UR4][R4.64], R3 ;  /* 0x0000000304007986 */ /* 0x004fe2000c101904 */
[----:B------:R-:W-:Y:S05]  /*01f0*/  EXIT ;  /* 0x000000000000794d */ /* 0x000fea0003800000 */
.L_x_56:
        /* <DEDUP_REMOVED lines=16> */
.L_x_105:


//--------------------- .text._Z13filterPrimes2PjPbjS_Pi --------------------------
	.section	.text._Z13filterPrimes2PjPbjS_Pi,"ax",@progbits
	.align	128
        .global         _Z13filterPrimes2PjPbjS_Pi
        .type           _Z13filterPrimes2PjPbjS_Pi,@function
        .size           _Z13filterPrimes2PjPbjS_Pi,(.L_x_106 - _Z13filterPrimes2PjPbjS_Pi)
        .other          _Z13filterPrimes2PjPbjS_Pi,@"STO_CUDA_ENTRY STV_DEFAULT"
_Z13filterPrimes2PjPbjS_Pi:
.text._Z13filterPrimes2PjPbjS_Pi:
        /* <DEDUP_REMOVED lines=21> */
.L_x_57:
        /* <DEDUP_REMOVED lines=11> */
.L_x_106:


//--------------------- .text._Z14isPrimeKernel2PjjPb --------------------------
	.section	.text._Z14isPrimeKernel2PjjPb,"ax",@progbits
	.align	128
        .global         _Z14isPrimeKernel2PjjPb
        .type           _Z14isPrimeKernel2PjjPb,@function
        .size           _Z14isPrimeKernel2PjjPb,(.L_x_107 - _Z14isPrimeKernel2PjjPb)
        .other          _Z14isPrimeKernel2PjjPb,@"STO_CUDA_ENTRY STV_DEFAULT"
_Z14isPrimeKernel2PjjPb:
.text._Z14isPrimeKernel2PjjPb:
        /* <DEDUP_REMOVED lines=33> */
.L_x_61:
        /* <DEDUP_REMOVED lines=25> */
.L_x_60:
[----:B------:R-:W-:Y:S05]  /*03a0*/  BSYNC.RECONVERGENT B0 ;  /* 0x0000000000007941 */ /* 0x000fea0003800200 */
.L_x_59:
[----:B------:R-:W1:Y:S02]  /*03b0*/  LDCU.64 UR6, c[0x0][0x390] ;  /* 0x00007200ff0677ac */ /* 0x000e640008000a00 */
[----:B-1----:R-:W-:-:S04]  /*03c0*/  IADD3 R2, P0, PT, R3, UR6, RZ ;  /* 0x0000000603027c10 */ /* 0x002fc8000ff1e0ff */
[----:B------:R-:W-:-:S05]  /*03d0*/  IADD3.X R3, PT, PT, RZ, UR7, RZ, P0, !PT ;  /* 0x00000007ff037c10 */ /* 0x000fca00087fe4ff */
[----:B------:R-:W-:Y:S01]  /*03e0*/  STG.E.U8 desc[UR4][R2.64], R4 ;  /* 0x0000000402007986 */ /* 0x000fe2000c101104 */
[----:B------:R-:W-:Y:S05]  /*03f0*/  EXIT ;  /* 0x000000000000794d */ /* 0x000fea0003800000 */
.L_x_58:
[----:B------:R-:W1:Y:S02]  /*0400*/  LDCU.64 UR6, c[0x0][0x390] ;  /* 0x00007200ff0677ac */ /* 0x000e640008000a00 */
[----:B-1----:R-:W-:-:S05]  /*0410*/  IADD3 R2, P0, PT, R3, UR6, RZ ;  /* 0x0000000603027c10 */ /* 0x002fca000ff1e0ff */
[----:B------:R-:W-:-:S05]  /*0420*/  IMAD.X R3, RZ, RZ, UR7, P0 ;  /* 0x00000007ff037e24 */ /* 0x000fca00080e06ff */
[----:B------:R-:W-:Y:S01]  /*0430*/  STG.E.U8 desc[UR4][R2.64], RZ ;  /* 0x000000ff02007986 */ /* 0x000fe2000c101104 */
[----:B------:R-:W-:Y:S05]  /*0440*/  EXIT ;  /* 0x000000000000794d */ /* 0x000fea0003800000 */
.L_x_62:
        /* <DEDUP_REMOVED lines=11> */
.L_x_107:


//--------------------- .text._Z21generateRandomNumbersPjj --------------------------
	.section	.text._Z21generateRandomNumbersPjj,"ax",@progbits
	.align	128
        .global         _Z21generateRandomNumbersPjj
        .type           _Z21generateRandomNumbersPjj,@function
        .size           _Z21generateRandomNumbersPjj,(.L_x_108 - _Z21generateRandomNumbersPjj)
        .other          _Z21generateRandomNumbersPjj,@"STO_CUDA_ENTRY STV_DEFAULT"
_Z21generateRandomNumbersPjj:
.text._Z21generateRandomNumbersPjj:
        /* <DEDUP_REMOVED lines=30> */
.L_x_73:
        /* <DEDUP_REMOVED lines=11> */
.L_x_68:
[----:B------:R-:W-:-:S06]  /*0290*/  IMAD R16, R0, 0x4, R1 ;  /* 0x0000000400107824 */ /* 0x000fcc00078e0201 */
[----:B------:R-:W5:Y:S01]  /*02a0*/  LDL R16, [R16+0x4] ;  /* 0x0000040010107983 */ /* 0x000f620000100800 */
[----:B------:R-:W-:-:S05]  /*02b0*/  UMOV UR4, URZ ;  /* 0x000000ff00047c82 */ /* 0x000fca0008000000 */
.L_x_67:
        /* <DEDUP_REMOVED lines=190> */
.L_x_70:
[----:B------:R-:W-:-:S06]  /*0ea0*/  IMAD R16, R0, 0x4, R1 ;  /* 0x0000000400107824 */ /* 0x000fcc00078e0201 */
[----:B------:R-:W5:Y:S01]  /*0eb0*/  LDL R16, [R16+0x4] ;  /* 0x0000040010107983 */ /* 0x000f620000100800 */
[----:B------:R-:W-:-:S05]  /*0ec0*/  UMOV UR4, URZ ;  /* 0x000000ff00047c82 */ /* 0x000fca0008000000 */
.L_x_69:
        /* <DEDUP_REMOVED lines=190> */
.L_x_72:
[----:B------:R-:W-:-:S06]  /*1ab0*/  IMAD R16, R0, 0x4, R1 ;  /* 0x0000000400107824 */ /* 0x000fcc00078e0201 */
[----:B------:R-:W5:Y:S01]  /*1ac0*/  LDL R16, [R16+0x4] ;  /* 0x0000040010107983 */ /* 0x000f620000100800 */
[----:B------:R-:W-:-:S05]  /*1ad0*/  UMOV UR4, URZ ;  /* 0x000000ff00047c82 */ /* 0x000fca0008000000 */
.L_x_71:
        /* <DEDUP_REMOVED lines=180> */
.L_x_66:
[----:B------:R-:W-:Y:S05]  /*2620*/  BSYNC.RECONVERGENT B1 ;  /* 0x0000000000017941 */ /* 0x000fea0003800200 */
.L_x_65:
[C---:B------:R-:W-:Y:S01]  /*2630*/  ISETP.GT.U32.AND P0, PT, R12.reuse, 0x3, PT ;  /* 0x000000030c00780c */ /* 0x040fe20003f04070 */
[----:B------:R-:W-:Y:S01]  /*2640*/  VIADD R13, R13, 0x1 ;  /* 0x000000010d0d7836 */ /* 0x000fe20000000000 */
[--C-:B------:R-:W-:Y:S02]  /*2650*/  SHF.R.U64 R12, R12, 0x2, R11.reuse ;  /* 0x000000020c0c7819 */ /* 0x100fe4000000120b */
[----:B------:R-:W-:Y:S02]  /*2660*/  ISETP.GT.U32.AND.EX P0, PT, R11, RZ, PT, P0 ;  /* 0x000000ff0b00720c */ /* 0x000fe40003f04100 */
[----:B------:R-:W-:-:S11]  /*2670*/  SHF.R.U32.HI R11, RZ, 0x2, R11 ;  /* 0x00000002ff0b7819 */ /* 0x000fd6000001160b */
[----:B------:R-:W-:Y:S05]  /*2680*/  @P0 BRA `(.L_x_73) ;  /* 0xffffffd800d40947 */ /* 0x000fea000383ffff */
.L_x_64:
[----:B------:R-:W-:Y:S05]  /*2690*/  BSYNC.RECONVERGENT B0 ;  /* 0x0000000000007941 */ /* 0x000fea0003800200 */
.L_x_63:
        /* <DEDUP_REMOVED lines=17> */
.L_x_74:
        /* <DEDUP_REMOVED lines=13> */
.L_x_108:


//--------------------- .text._Z13extractPrimesPjS_Pbji --------------------------
	.section	.text._Z13extractPrimesPjS_Pbji,"ax",@progbits
	.align	128
        .global         _Z13extractPrimesPjS_Pbji
        .type           _Z13extractPrimesPjS_Pbji,@function
        .size           _Z13extractPrimesPjS_Pbji,(.L_x_109 - _Z13extractPrimesPjS_Pbji)
        .other          _Z13extractPrimesPjS_Pbji,@"STO_CUDA_ENTRY STV_DEFAULT"
_Z13extractPrimesPjS_Pbji:
.text._Z13extractPrimesPjS_Pbji:
        /* <DEDUP_REMOVED lines=17> */
.L_x_76:
        /* <DEDUP_REMOVED lines=8> */
.L_x_75:
[----:B------:R-:W0:Y:S02]  /*0190*/  LDC.64 R2, c[0x0][0x388] ;  /* 0x0000e200ff027b82 */ /* 0x000e240000000a00 */
[----:B0-----:R-:W-:-:S06]  /*01a0*/  IMAD.WIDE.U32 R2, R5, 0x4, R2 ;  /* 0x0000000405027825 */ /* 0x001fcc00078e0002 */
[----:B------:R-:W0:Y:S01]  /*01b0*/  LDC.64 R4, c[0x0][0x380] ;  /* 0x0000e000ff047b82 */ /* 0x000e220000000a00 */
[----:B------:R-:W2:Y:S01]  /*01c0*/  LDG.E R3, desc[UR4][R2.64] ;  /* 0x0000000402037981 */ /* 0x000ea2000c1e1900 */
[----:B0-----:R-:W-:-:S05]  /*01d0*/  IMAD.WIDE.U32 R4, R7, 0x4, R4 ;  /* 0x0000000407047825 */ /* 0x001fca00078e0004 */
[----:B--2---:R-:W-:Y:S01]  /*01e0*/  STG.E desc[UR4][R4.64], R3 ;  /* 0x0000000304007986 */ /* 0x004fe2000c101904 */
[----:B------:R-:W-:Y:S05]  /*01f0*/  EXIT ;  /* 0x000000000000794d */ /* 0x000fea0003800000 */
.L_x_77:
        /* <DEDUP_REMOVED lines=16> */
.L_x_109:


//--------------------- .text._Z12filterPrimesPjPbjS_Pi --------------------------
	.section	.text._Z12filterPrimesPjPbjS_Pi,"ax",@progbits
	.align	128
        .global         _Z12filterPrimesPjPbjS_Pi
        .type           _Z12filterPrimesPjPbjS_Pi,@function
        .size           _Z12filterPrimesPjPbjS_Pi,(.L_x_110 - _Z12filterPrimesPjPbjS_Pi)
        .other          _Z12filterPrimesPjPbjS_Pi,@"STO_CUDA_ENTRY STV_DEFAULT"
_Z12filterPrimesPjPbjS_Pi:
.text._Z12filterPrimesPjPbjS_Pi:
        /* <DEDUP_REMOVED lines=21> */
.L_x_78:
        /* <DEDUP_REMOVED lines=11> */
.L_x_110:


//--------------------- .text._Z13isPrimeKernelPjjPb --------------------------
	.section	.text._Z13isPrimeKernelPjjPb,"ax",@progbits
	.align	128
        .global         _Z13isPrimeKernelPjjPb
        .type           _Z13isPrimeKernelPjjPb,@function
        .size           _Z13isPrimeKernelPjjPb,(.L_x_111 - _Z13isPrimeKernelPjjPb)
        .other          _Z13isPrimeKernelPjjPb,@"STO_CUDA_ENTRY STV_DEFAULT"
_Z13isPrimeKernelPjjPb:
.text._Z13isPrimeKernelPjjPb:
        /* <DEDUP_REMOVED lines=33> */
.L_x_82:
        /* <DEDUP_REMOVED lines=25> */
.L_x_81:
[----:B------:R-:W-:Y:S05]  /*03a0*/  BSYNC.RECONVERGENT B0 ;  /* 0x0000000000007941 */ /* 0x000fea0003800200 */
.L_x_80:
[----:B------:R-:W1:Y:S02]  /*03b0*/  LDCU.64 UR6, c[0x0][0x390] ;  /* 0x00007200ff0677ac */ /* 0x000e640008000a00 */
[----:B-1----:R-:W-:-:S04]  /*03c0*/  IADD3 R2, P0, PT, R3, UR6, RZ ;  /* 0x0000000603027c10 */ /* 0x002fc8000ff1e0ff */
[----:B------:R-:W-:-:S05]  /*03d0*/  IADD3.X R3, PT, PT, RZ, UR7, RZ, P0, !PT ;  /* 0x00000007ff037c10 */ /* 0x000fca00087fe4ff */
[----:B------:R-:W-:Y:S01]  /*03e0*/  STG.E.U8 desc[UR4][R2.64], R4 ;  /* 0x0000000402007986 */ /* 0x000fe2000c101104 */
[----:B------:R-:W-:Y:S05]  /*03f0*/  EXIT ;  /* 0x000000000000794d */ /* 0x000fea0003800000 */
.L_x_79:
[----:B------:R-:W1:Y:S02]  /*0400*/  LDCU.64 UR6, c[0x0][0x390] ;  /* 0x00007200ff0677ac */ /* 0x000e640008000a00 */
[----:B-1----:R-:W-:-:S05]  /*0410*/  IADD3 R2, P0, PT, R3, UR6, RZ ;  /* 0x0000000603027c10 */ /* 0x002fca000ff1e0ff */
[----:B------:R-:W-:-:S05]  /*0420*/  IMAD.X R3, RZ, RZ, UR7, P0 ;  /* 0x00000007ff037e24 */ /* 0x000fca00080e06ff */
[----:B------:R-:W-:Y:S01]  /*0430*/  STG.E.U8 desc[UR4][R2.64], RZ ;  /* 0x000000ff02007986 */ /* 0x000fe2000c101104 */
[----:B------:R-:W-:Y:S05]  /*0440*/  EXIT ;  /* 0x000000000000794d */ /* 0x000fea0003800000 */
.L_x_83:
        /* <DEDUP_REMOVED lines=11> */
.L_x_111:


//--------------------- .text._Z20generateRandomPrimesPjj --------------------------
	.section	.text._Z20generateRandomPrimesPjj,"ax",@progbits
	.align	128
        .global         _Z20generateRandomPrimesPjj
        .type           _Z20generateRandomPrimesPjj,@function
        .size           _Z20generateRandomPrimesPjj,(.L_x_112 - _Z20generateRandomPrimesPjj)
        .other          _Z20generateRandomPrimesPjj,@"STO_CUDA_ENTRY STV_DEFAULT"
_Z20generateRandomPrimesPjj:
.text._Z20generateRandomPrimesPjj:
        /* <DEDUP_REMOVED lines=30> */
.L_x_94:
        /* <DEDUP_REMOVED lines=11> */
.L_x_89:
[----:B------:R-:W-:-:S06]  /*0290*/  IMAD R16, R0, 0x4, R1 ;  /* 0x0000000400107824 */ /* 0x000fcc00078e0201 */
[----:B------:R-:W5:Y:S01]  /*02a0*/  LDL R16, [R16+0x4] ;  /* 0x0000040010107983 */ /* 0x000f620000100800 */
[----:B------:R-:W-:-:S05]  /*02b0*/  UMOV UR4, URZ ;  /* 0x000000ff00047c82 */ /* 0x000fca0008000000 */
.L_x_88:
        /* <DEDUP_REMOVED lines=190> */
.L_x_91:
[----:B------:R-:W-:-:S06]  /*0ea0*/  IMAD R16, R0, 0x4, R1 ;  /* 0x0000000400107824 */ /* 0x000fcc00078e0201 */
[----:B------:R-:W5:Y:S01]  /*0eb0*/  LDL R16, [R16+0x4] ;  /* 0x0000040010107983 */ /* 0x000f620000100800 */
[----:B------:R-:W-:-:S05]  /*0ec0*/  UMOV UR4, URZ ;  /* 0x000000ff00047c82 */ /* 0x000fca0008000000 */
.L_x_90:
        /* <DEDUP_REMOVED lines=190> */
.L_x_93:
[----:B------:R-:W-:-:S06]  /*1ab0*/  IMAD R16, R0, 0x4, R1 ;  /* 0x0000000400107824 */ /* 0x000fcc00078e0201 */
[----:B------:R-:W5:Y:S01]  /*1ac0*/  LDL R16, [R16+0x4] ;  /* 0x0000040010107983 */ /* 0x000f620000100800 */
[----:B------:R-:W-:-:S05]  /*1ad0*/  UMOV UR4, URZ ;  /* 0x000000ff00047c82 */ /* 0x000fca0008000000 */
.L_x_92:
        /* <DEDUP_REMOVED lines=180> */
.L_x_87:
[----:B------:R-:W-:Y:S05]  /*2620*/  BSYNC.RECONVERGENT B1 ;  /* 0x0000000000017941 */ /* 0x000fea0003800200 */
.L_x_86:
[C---:B------:R-:W-:Y:S01]  /*2630*/  ISETP.GT.U32.AND P0, PT, R12.reuse, 0x3, PT ;  /* 0x000000030c00780c */ /* 0x040fe20003f04070 */
[----:B------:R-:W-:Y:S01]  /*2640*/  VIADD R13, R13, 0x1 ;  /* 0x000000010d0d7836 */ /* 0x000fe20000000000 */
[--C-:B------:R-:W-:Y:S02]  /*2650*/  SHF.R.U64 R12, R12, 0x2, R11.reuse ;  /* 0x000000020c0c7819 */ /* 0x100fe4000000120b */
[----:B------:R-:W-:Y:S02]  /*2660*/  ISETP.GT.U32.AND.EX P0, PT, R11, RZ, PT, P0 ;  /* 0x000000ff0b00720c */ /* 0x000fe40003f04100 */
[----:B------:R-:W-:-:S11]  /*2670*/  SHF.R.U32.HI R11, RZ, 0x2, R11 ;  /* 0x00000002ff0b7819 */ /* 0x000fd6000001160b */
[----:B------:R-:W-:Y:S05]  /*2680*/  @P0 BRA `(.L_x_94) ;  /* 0xffffffd800d40947 */ /* 0x000fea000383ffff */
.L_x_85:
[----:B------:R-:W-:Y:S05]  /*2690*/  BSYNC.RECONVERGENT B0 ;  /* 0x0000000000007941 */ /* 0x000fea0003800200 */
.L_x_84:
        /* <DEDUP_REMOVED lines=17> */
.L_x_95:
        /* <DEDUP_REMOVED lines=13> */
.L_x_112:


//--------------------- .nv.global.init           --------------------------
	.section	.nv.global.init,"aw",@progbits
	.align	4
.nv.global.init:
	.type		mrg32k3aM1SubSeq,@object
	.size		mrg32k3aM1SubSeq,(mrg32k3aM2SubSeq - mrg32k3aM1SubSeq)
mrg32k3aM1SubSeq:
        /*0000*/ 	.byte	0x0b, 0xcc, 0xee, 0x04, 0x73, 0x29, 0x8b, 0x6f, 0xf6, 0x53, 0x03, 0xf6, 0x23, 0xf6, 0xea, 0xda
        /* <DEDUP_REMOVED lines=125> */
	.type		mrg32k3aM2SubSeq,@object
	.size		mrg32k3aM2SubSeq,(mrg32k3aM1 - mrg32k3aM2SubSeq)
mrg32k3aM2SubSeq:
        /* <DEDUP_REMOVED lines=126> */
	.type		mrg32k3aM1,@object
	.size		mrg32k3aM1,(mrg32k3aM1Seq - mrg32k3aM1)
mrg32k3aM1:
        /* <DEDUP_REMOVED lines=144> */
	.type		mrg32k3aM1Seq,@object
	.size		mrg32k3aM1Seq,(mrg32k3aM2 - mrg32k3aM1Seq)
mrg32k3aM1Seq:
        /* <DEDUP_REMOVED lines=144> */
	.type		mrg32k3aM2,@object
	.size		mrg32k3aM2,(mrg32k3aM2Seq - mrg32k3aM2)
mrg32k3aM2:
        /* <DEDUP_REMOVED lines=144> */
	.type		mrg32k3aM2Seq,@object
	.size		mrg32k3aM2Seq,(precalc_xorwow_matrix - mrg32k3aM2Seq)
mrg32k3aM2Seq:
        /* <DEDUP_REMOVED lines=144> */
	.type		precalc_xorwow_matrix,@object
	.size		precalc_xorwow_matrix,(precalc_xorwow_offset_matrix - precalc_xorwow_matrix)
precalc_xorwow_matrix:
        /* <DEDUP_REMOVED lines=6400> */
	.type		precalc_xorwow_offset_matrix,@object
	.size		precalc_xorwow_offset_matrix,(.L_1 - precalc_xorwow_offset_matrix)
precalc_xorwow_offset_matrix:
        /* <DEDUP_REMOVED lines=6400> */
.L_1:


//--------------------- .nv.shared.reserved.0     --------------------------
	.section	.nv.shared.reserved.0,"aw",@nobits
	.weak		__nv_reservedSMEM_offset_0_alias
	.size		__nv_reservedSMEM_offset_0_alias, 0, 64
	.other		__nv_reservedSMEM_offset_0_alias,@"STO_CUDA_RESERVED_SHARED STV_DEFAULT"
__nv_reservedSMEM_offset_0_alias:
	.zero		0
	.zero		64


//--------------------- .nv.constant0._Z22generateRandomNumbers4Pjj --------------------------
	.section	.nv.constant0._Z22generateRandomNumbers4Pjj,"a",@progbits
	.sectionflags	@""
	.align	4
.nv.constant0._Z22generateRandomNumbers4Pjj:
	.zero		908


//--------------------- .nv.constant0._Z14extractPrimes4PjS_Pbji --------------------------
	.section	.nv.constant0._Z14extractPrimes4PjS_Pbji,"a",@progbits
	.sectionflags	@""
	.align	4
.nv.constant0._Z14extractPrimes4PjS_Pbji:
	.zero		928


//--------------------- .nv.constant0._Z13filterPrimes4PjPbjS_Pi --------------------------
	.section	.nv.constant0._Z13filterPrimes4PjPbjS_Pi,"a",@progbits
	.sectionflags	@""
	.align	4
.nv.constant0._Z13filterPrimes4PjPbjS_Pi:
	.zero		936


//--------------------- .nv.constant0._Z14isPrimeKernel4PjjPb --------------------------
	.section	.nv.constant0._Z14isPrimeKernel4PjjPb,"a",@progbits
	.sectionflags	@""
	.align	4
.nv.constant0._Z14isPrimeKernel4PjjPb:
	.zero		920


//--------------------- .nv.constant0._Z22generateRandomNumbers3Pjj --------------------------
	.section	.nv.constant0._Z22generateRandomNumbers3Pjj,"a",@progbits
	.sectionflags	@""
	.align	4
.nv.constant0._Z22generateRandomNumbers3Pjj:
	.zero		908


//--------------------- .nv.constant0._Z14extractPrimes3PjS_Pbji --------------------------
	.section	.nv.constant0._Z14extractPrimes3PjS_Pbji,"a",@progbits
	.sectionflags	@""
	.align	4
.nv.constant0._Z14extractPrimes3PjS_Pbji:
	.zero		928


//--------------------- .nv.constant0._Z13filterPrimes3PjPbjS_Pi --------------------------
	.section	.nv.constant0._Z13filterPrimes3PjPbjS_Pi,"a",@progbits
	.sectionflags	@""
	.align	4
.nv.constant0._Z13filterPrimes3PjPbjS_Pi:
	.zero		936


//--------------------- .nv.constant0._Z14isPrimeKernel3PjjPb --------------------------
	.section	.nv.constant0._Z14isPrimeKernel3PjjPb,"a",@progbits
	.sectionflags	@""
	.align	4
.nv.constant0._Z14isPrimeKernel3PjjPb:
	.zero		920


//--------------------- .nv.constant0._Z22generateRandomNumbers2Pjj --------------------------
	.section	.nv.constant0._Z22generateRandomNumbers2Pjj,"a",@progbits
	.sectionflags	@""
	.align	4
.nv.constant0._Z22generateRandomNumbers2Pjj:
	.zero		908


//--------------------- .nv.constant0._Z14extractPrimes2PjS_Pbji --------------------------
	.section	.nv.constant0._Z14extractPrimes2PjS_Pbji,"a",@progbits
	.sectionflags	@""
	.align	4
.nv.constant0._Z14extractPrimes2PjS_Pbji:
	.zero		928


//--------------------- .nv.constant0._Z13filterPrimes2PjPbjS_Pi --------------------------
	.section	.nv.constant0._Z13filterPrimes2PjPbjS_Pi,"a",@progbits
	.sectionflags	@""
	.align	4
.nv.constant0._Z13filterPrimes2PjPbjS_Pi:
	.zero		936


//--------------------- .nv.constant0._Z14isPrimeKernel2PjjPb --------------------------
	.section	.nv.constant0._Z14isPrimeKernel2PjjPb,"a",@progbits
	.sectionflags	@""
	.align	4
.nv.constant0._Z14isPrimeKernel2PjjPb:
	.zero		920


//--------------------- .nv.constant0._Z21generateRandomNumbersPjj --------------------------
	.section	.nv.constant0._Z21generateRandomNumbersPjj,"a",@progbits
	.sectionflags	@""
	.align	4
.nv.constant0._Z21generateRandomNumbersPjj:
	.zero		908


//--------------------- .nv.constant0._Z13extractPrimesPjS_Pbji --------------------------
	.section	.nv.constant0._Z13extractPrimesPjS_Pbji,"a",@progbits
	.sectionflags	@""
	.align	4
.nv.constant0._Z13extractPrimesPjS_Pbji:
	.zero		928


//--------------------- .nv.constant0._Z12filterPrimesPjPbjS_Pi --------------------------
	.section	.nv.constant0._Z12filterPrimesPjPbjS_Pi,"a",@progbits
	.sectionflags	@""
	.align	4
.nv.constant0._Z12filterPrimesPjPbjS_Pi:
	.zero		936


//--------------------- .nv.constant0._Z13isPrimeKernelPjjPb --------------------------
	.section	.nv.constant0._Z13isPrimeKernelPjjPb,"a",@progbits
	.sectionflags	@""
	.align	4
.nv.constant0._Z13isPrimeKernelPjjPb:
	.zero		920


//--------------------- .nv.constant0._Z20generateRandomPrimesPjj --------------------------
	.section	.nv.constant0._Z20generateRandomPrimesPjj,"a",@progbits
	.sectionflags	@""
	.align	4
.nv.constant0._Z20generateRandomPrimesPjj:
	.zero		908


//--------------------- SYMBOLS --------------------------

	.type		.nv.reservedSmem.offset0,@object
	.size		.nv.reservedSmem.offset0,0x4
